//
// Generated by NVIDIA NVVM Compiler
//
// Compiler Build ID: CL-36424714
// Cuda compilation tools, release 13.0, V13.0.88
// Based on NVVM 20.0.0
//

.version 9.0
.target sm_100
.address_size 64

	// .globl	_Z29layernorm_forward_warp_kernelPfS_S_PKfS1_S1_i

.visible .entry _Z29layernorm_forward_warp_kernelPfS_S_PKfS1_S1_i(
	.param .u64 .ptr .align 1 _Z29layernorm_forward_warp_kernelPfS_S_PKfS1_S1_i_param_0,
	.param .u64 .ptr .align 1 _Z29layernorm_forward_warp_kernelPfS_S_PKfS1_S1_i_param_1,
	.param .u64 .ptr .align 1 _Z29layernorm_forward_warp_kernelPfS_S_PKfS1_S1_i_param_2,
	.param .u64 .ptr .align 1 _Z29layernorm_forward_warp_kernelPfS_S_PKfS1_S1_i_param_3,
	.param .u64 .ptr .align 1 _Z29layernorm_forward_warp_kernelPfS_S_PKfS1_S1_i_param_4,
	.param .u64 .ptr .align 1 _Z29layernorm_forward_warp_kernelPfS_S_PKfS1_S1_i_param_5,
	.param .u32 _Z29layernorm_forward_warp_kernelPfS_S_PKfS1_S1_i_param_6
)
{
	.reg .pred 	%p<12>;
	.reg .b32 	%r<29>;
	.reg .b32 	%f<223>;
	.reg .b64 	%rd<33>;

	ld.param.u64 	%rd6, [_Z29layernorm_forward_warp_kernelPfS_S_PKfS1_S1_i_param_3];
	ld.param.u32 	%r2, [_Z29layernorm_forward_warp_kernelPfS_S_PKfS1_S1_i_param_6];
	cvta.to.global.u64 	%rd7, %rd6;
	mov.u32 	%r1, %ctaid.x;
	mov.u32 	%r3, %tid.x;
	mul.lo.s32 	%r4, %r2, %r1;
	mul.wide.s32 	%rd8, %r4, 4;
	add.s64 	%rd9, %rd7, %rd8;
	mul.wide.u32 	%rd10, %r3, 16;
	add.s64 	%rd11, %rd9, %rd10;
	ld.global.nc.v4.f32 	{%f1, %f2, %f3, %f4}, [%rd11];
	add.f32 	%f27, %f1, 0f00000000;
	add.f32 	%f28, %f27, %f2;
	add.f32 	%f29, %f28, %f3;
	add.f32 	%f30, %f29, %f4;
	fma.rn.f32 	%f31, %f1, %f1, 0f00000000;
	fma.rn.f32 	%f32, %f2, %f2, %f31;
	fma.rn.f32 	%f33, %f3, %f3, %f32;
	fma.rn.f32 	%f34, %f4, %f4, %f33;
	ld.global.nc.v4.f32 	{%f5, %f6, %f7, %f8}, [%rd11+2048];
	add.f32 	%f35, %f30, %f5;
	add.f32 	%f36, %f35, %f6;
	add.f32 	%f37, %f36, %f7;
	add.f32 	%f38, %f37, %f8;
	fma.rn.f32 	%f39, %f5, %f5, %f34;
	fma.rn.f32 	%f40, %f6, %f6, %f39;
	fma.rn.f32 	%f41, %f7, %f7, %f40;
	fma.rn.f32 	%f42, %f8, %f8, %f41;
	ld.global.nc.v4.f32 	{%f9, %f10, %f11, %f12}, [%rd11+4096];
	add.f32 	%f43, %f38, %f9;
	add.f32 	%f44, %f43, %f10;
	add.f32 	%f45, %f44, %f11;
	add.f32 	%f46, %f45, %f12;
	fma.rn.f32 	%f47, %f9, %f9, %f42;
	fma.rn.f32 	%f48, %f10, %f10, %f47;
	fma.rn.f32 	%f49, %f11, %f11, %f48;
	fma.rn.f32 	%f50, %f12, %f12, %f49;
	ld.global.nc.v4.f32 	{%f13, %f14, %f15, %f16}, [%rd11+6144];
	add.f32 	%f51, %f46, %f13;
	add.f32 	%f52, %f51, %f14;
	add.f32 	%f53, %f52, %f15;
	add.f32 	%f54, %f53, %f16;
	fma.rn.f32 	%f55, %f13, %f13, %f50;
	fma.rn.f32 	%f56, %f14, %f14, %f55;
	fma.rn.f32 	%f57, %f15, %f15, %f56;
	fma.rn.f32 	%f58, %f16, %f16, %f57;
	ld.global.nc.v4.f32 	{%f17, %f18, %f19, %f20}, [%rd11+8192];
	add.f32 	%f59, %f54, %f17;
	add.f32 	%f60, %f59, %f18;
	add.f32 	%f61, %f60, %f19;
	add.f32 	%f62, %f61, %f20;
	fma.rn.f32 	%f63, %f17, %f17, %f58;
	fma.rn.f32 	%f64, %f18, %f18, %f63;
	fma.rn.f32 	%f65, %f19, %f19, %f64;
	fma.rn.f32 	%f66, %f20, %f20, %f65;
	ld.global.nc.v4.f32 	{%f21, %f22, %f23, %f24}, [%rd11+10240];
	add.f32 	%f67, %f62, %f21;
	add.f32 	%f68, %f67, %f22;
	add.f32 	%f69, %f68, %f23;
	add.f32 	%f70, %f69, %f24;
	fma.rn.f32 	%f71, %f21, %f21, %f66;
	fma.rn.f32 	%f72, %f22, %f22, %f71;
	fma.rn.f32 	%f73, %f23, %f23, %f72;
	fma.rn.f32 	%f74, %f24, %f24, %f73;
	mov.b32 	%r5, %f70;
	shfl.sync.bfly.b32	%r6|%p1, %r5, 16, 31, -1;
	mov.b32 	%f75, %r6;
	add.f32 	%f76, %f70, %f75;
	mov.b32 	%r7, %f74;
	shfl.sync.bfly.b32	%r8|%p2, %r7, 16, 31, -1;
	mov.b32 	%f77, %r8;
	add.f32 	%f78, %f74, %f77;
	mov.b32 	%r9, %f76;
	shfl.sync.bfly.b32	%r10|%p3, %r9, 8, 31, -1;
	mov.b32 	%f79, %r10;
	add.f32 	%f80, %f76, %f79;
	mov.b32 	%r11, %f78;
	shfl.sync.bfly.b32	%r12|%p4, %r11, 8, 31, -1;
	mov.b32 	%f81, %r12;
	add.f32 	%f82, %f78, %f81;
	mov.b32 	%r13, %f80;
	shfl.sync.bfly.b32	%r14|%p5, %r13, 4, 31, -1;
	mov.b32 	%f83, %r14;
	add.f32 	%f84, %f80, %f83;
	mov.b32 	%r15, %f82;
	shfl.sync.bfly.b32	%r16|%p6, %r15, 4, 31, -1;
	mov.b32 	%f85, %r16;
	add.f32 	%f86, %f82, %f85;
	mov.b32 	%r17, %f84;
	shfl.sync.bfly.b32	%r18|%p7, %r17, 2, 31, -1;
	mov.b32 	%f87, %r18;
	add.f32 	%f88, %f84, %f87;
	mov.b32 	%r19, %f86;
	shfl.sync.bfly.b32	%r20|%p8, %r19, 2, 31, -1;
	mov.b32 	%f89, %r20;
	add.f32 	%f90, %f86, %f89;
	mov.b32 	%r21, %f88;
	shfl.sync.bfly.b32	%r22|%p9, %r21, 1, 31, -1;
	mov.b32 	%f91, %r22;
	add.f32 	%f92, %f88, %f91;
	mov.b32 	%r23, %f90;
	shfl.sync.bfly.b32	%r24|%p10, %r23, 1, 31, -1;
	mov.b32 	%f93, %r24;
	add.f32 	%f94, %f90, %f93;
	cvt.rn.f32.s32 	%f95, %r2;
	div.rn.f32 	%f25, %f92, %f95;
	div.rn.f32 	%f96, %f94, %f95;
	mul.f32 	%f97, %f25, %f25;
	sub.f32 	%f98, %f96, %f97;
	add.f32 	%f99, %f98, 0f3727C5AC;
	sqrt.rn.f32 	%f100, %f99;
	rcp.rn.f32 	%f26, %f100;
	setp.ne.s32 	%p11, %r3, 0;
	@%p11 bra 	$L__BB0_2;
	ld.param.u64 	%rd30, [_Z29layernorm_forward_warp_kernelPfS_S_PKfS1_S1_i_param_2];
	ld.param.u64 	%rd29, [_Z29layernorm_forward_warp_kernelPfS_S_PKfS1_S1_i_param_1];
	mul.wide.u32 	%rd14, %r1, 4;
	add.s64 	%rd12, %rd29, %rd14;
	// begin inline asm
	st.global.cs.f32 [%rd12], %f25;
	// end inline asm
	add.s64 	%rd13, %rd30, %rd14;
	// begin inline asm
	st.global.cs.f32 [%rd13], %f26;
	// end inline asm
$L__BB0_2:
	ld.param.u32 	%r28, [_Z29layernorm_forward_warp_kernelPfS_S_PKfS1_S1_i_param_6];
	ld.param.u64 	%rd32, [_Z29layernorm_forward_warp_kernelPfS_S_PKfS1_S1_i_param_5];
	ld.param.u64 	%rd31, [_Z29layernorm_forward_warp_kernelPfS_S_PKfS1_S1_i_param_4];
	ld.param.u64 	%rd28, [_Z29layernorm_forward_warp_kernelPfS_S_PKfS1_S1_i_param_0];
	mov.u32 	%r25, %tid.x;
	cvta.to.global.u64 	%rd21, %rd31;
	cvta.to.global.u64 	%rd22, %rd32;
	mul.wide.u32 	%rd23, %r25, 16;
	add.s64 	%rd24, %rd21, %rd23;
	ld.global.nc.v4.f32 	{%f127, %f128, %f129, %f130}, [%rd24];
	add.s64 	%rd25, %rd22, %rd23;
	ld.global.nc.v4.f32 	{%f131, %f132, %f133, %f134}, [%rd25];
	mul.f32 	%f135, %f26, %f127;
	sub.f32 	%f136, %f1, %f25;
	fma.rn.f32 	%f103, %f135, %f136, %f131;
	mul.f32 	%f137, %f26, %f128;
	sub.f32 	%f138, %f2, %f25;
	fma.rn.f32 	%f104, %f137, %f138, %f132;
	mul.f32 	%f139, %f26, %f129;
	sub.f32 	%f140, %f3, %f25;
	fma.rn.f32 	%f105, %f139, %f140, %f133;
	mul.f32 	%f141, %f26, %f130;
	sub.f32 	%f142, %f4, %f25;
	fma.rn.f32 	%f106, %f141, %f142, %f134;
	mov.u32 	%r26, %ctaid.x;
	mul.lo.s32 	%r27, %r28, %r26;
	mul.wide.s32 	%rd26, %r27, 4;
	add.s64 	%rd27, %rd28, %rd26;
	add.s64 	%rd15, %rd27, %rd23;
	// begin inline asm
	st.global.cs.v4.f32 [%rd15], {%f103,%f104,%f105,%f106};
	// end inline asm
	ld.global.nc.v4.f32 	{%f143, %f144, %f145, %f146}, [%rd24+2048];
	ld.global.nc.v4.f32 	{%f147, %f148, %f149, %f150}, [%rd25+2048];
	mul.f32 	%f151, %f26, %f143;
	sub.f32 	%f152, %f5, %f25;
	fma.rn.f32 	%f107, %f151, %f152, %f147;
	mul.f32 	%f153, %f26, %f144;
	sub.f32 	%f154, %f6, %f25;
	fma.rn.f32 	%f108, %f153, %f154, %f148;
	mul.f32 	%f155, %f26, %f145;
	sub.f32 	%f156, %f7, %f25;
	fma.rn.f32 	%f109, %f155, %f156, %f149;
	mul.f32 	%f157, %f26, %f146;
	sub.f32 	%f158, %f8, %f25;
	fma.rn.f32 	%f110, %f157, %f158, %f150;
	add.s64 	%rd16, %rd15, 2048;
	// begin inline asm
	st.global.cs.v4.f32 [%rd16], {%f107,%f108,%f109,%f110};
	// end inline asm
	ld.global.nc.v4.f32 	{%f159, %f160, %f161, %f162}, [%rd24+4096];
	ld.global.nc.v4.f32 	{%f163, %f164, %f165, %f166}, [%rd25+4096];
	mul.f32 	%f167, %f26, %f159;
	sub.f32 	%f168, %f9, %f25;
	fma.rn.f32 	%f111, %f167, %f168, %f163;
	mul.f32 	%f169, %f26, %f160;
	sub.f32 	%f170, %f10, %f25;
	fma.rn.f32 	%f112, %f169, %f170, %f164;
	mul.f32 	%f171, %f26, %f161;
	sub.f32 	%f172, %f11, %f25;
	fma.rn.f32 	%f113, %f171, %f172, %f165;
	mul.f32 	%f173, %f26, %f162;
	sub.f32 	%f174, %f12, %f25;
	fma.rn.f32 	%f114, %f173, %f174, %f166;
	add.s64 	%rd17, %rd15, 4096;
	// begin inline asm
	st.global.cs.v4.f32 [%rd17], {%f111,%f112,%f113,%f114};
	// end inline asm
	ld.global.nc.v4.f32 	{%f175, %f176, %f177, %f178}, [%rd24+6144];
	ld.global.nc.v4.f32 	{%f179, %f180, %f181, %f182}, [%rd25+6144];
	mul.f32 	%f183, %f26, %f175;
	sub.f32 	%f184, %f13, %f25;
	fma.rn.f32 	%f115, %f183, %f184, %f179;
	mul.f32 	%f185, %f26, %f176;
	sub.f32 	%f186, %f14, %f25;
	fma.rn.f32 	%f116, %f185, %f186, %f180;
	mul.f32 	%f187, %f26, %f177;
	sub.f32 	%f188, %f15, %f25;
	fma.rn.f32 	%f117, %f187, %f188, %f181;
	mul.f32 	%f189, %f26, %f178;
	sub.f32 	%f190, %f16, %f25;
	fma.rn.f32 	%f118, %f189, %f190, %f182;
	add.s64 	%rd18, %rd15, 6144;
	// begin inline asm
	st.global.cs.v4.f32 [%rd18], {%f115,%f116,%f117,%f118};
	// end inline asm
	ld.global.nc.v4.f32 	{%f191, %f192, %f193, %f194}, [%rd24+8192];
	ld.global.nc.v4.f32 	{%f195, %f196, %f197, %f198}, [%rd25+8192];
	mul.f32 	%f199, %f26, %f191;
	sub.f32 	%f200, %f17, %f25;
	fma.rn.f32 	%f119, %f199, %f200, %f195;
	mul.f32 	%f201, %f26, %f192;
	sub.f32 	%f202, %f18, %f25;
	fma.rn.f32 	%f120, %f201, %f202, %f196;
	mul.f32 	%f203, %f26, %f193;
	sub.f32 	%f204, %f19, %f25;
	fma.rn.f32 	%f121, %f203, %f204, %f197;
	mul.f32 	%f205, %f26, %f194;
	sub.f32 	%f206, %f20, %f25;
	fma.rn.f32 	%f122, %f205, %f206, %f198;
	add.s64 	%rd19, %rd15, 8192;
	// begin inline asm
	st.global.cs.v4.f32 [%rd19], {%f119,%f120,%f121,%f122};
	// end inline asm
	ld.global.nc.v4.f32 	{%f207, %f208, %f209, %f210}, [%rd24+10240];
	ld.global.nc.v4.f32 	{%f211, %f212, %f213, %f214}, [%rd25+10240];
	mul.f32 	%f215, %f26, %f207;
	sub.f32 	%f216, %f21, %f25;
	fma.rn.f32 	%f123, %f215, %f216, %f211;
	mul.f32 	%f217, %f26, %f208;
	sub.f32 	%f218, %f22, %f25;
	fma.rn.f32 	%f124, %f217, %f218, %f212;
	mul.f32 	%f219, %f26, %f209;
	sub.f32 	%f220, %f23, %f25;
	fma.rn.f32 	%f125, %f219, %f220, %f213;
	mul.f32 	%f221, %f26, %f210;
	sub.f32 	%f222, %f24, %f25;
	fma.rn.f32 	%f126, %f221, %f222, %f214;
	add.s64 	%rd20, %rd15, 10240;
	// begin inline asm
	st.global.cs.v4.f32 [%rd20], {%f123,%f124,%f125,%f126};
	// end inline asm
	ret;

}


// ===== COMPILED SASS (sm_100) =====

	.target	sm_100

	.elftype	@"ET_EXEC"


//--------------------- .note.nv.tkinfo           --------------------------
	.section	.note.nv.tkinfo,"",@"SHT_NOTE"
	.sectionflags	@"SHF_NOTE_NV_TKINFO"
	.tkinfo
        /*0018*/ 	.word	0x00000002
        /*0030*/ 	.string	""
        /*0030*/ 	.string	"ptxas"
        /*0030*/ 	.string	"Cuda compilation tools, release 13.0, V13.0.88"
        /*0030*/ 	.string	"Build cuda_13.0.r13.0/compiler.36424714_0"
        /*0030*/ 	.string	"-arch sm_100 -m 64 "



//--------------------- .note.nv.cuinfo           --------------------------
	.section	.note.nv.cuinfo,"",@"SHT_NOTE"
	.sectionflags	@"SHF_NOTE_NV_CUINFO"
        /*0018*/ 	.short	0x0002
        /*001a*/ 	.short	0x0064
        /*001c*/ 	.short	0x0082
	.zero		2


//--------------------- .nv.info                  --------------------------
	.section	.nv.info,"",@"SHT_CUDA_INFO"
	.align	4


	//----- nvinfo : EIATTR_REGCOUNT
	.align		4
        /*0000*/ 	.byte	0x04, 0x2f
        /*0002*/ 	.short	(.L_1 - .L_0)
	.align		4
.L_0:
        /*0004*/ 	.word	index@(_Z29layernorm_forward_warp_kernelPfS_S_PKfS1_S1_i)
        /*0008*/ 	.word	0x00000038


	//----- nvinfo : EIATTR_FRAME_SIZE
	.align		4
.L_1:
        /*000c*/ 	.byte	0x04, 0x11
        /*000e*/ 	.short	(.L_3 - .L_2)
	.align		4
.L_2:
        /*0010*/ 	.word	index@($__internal_2_$__cuda_sm3x_div_rn_noftz_f32_slowpath)
        /*0014*/ 	.word	0x00000000


	//----- nvinfo : EIATTR_FRAME_SIZE
	.align		4
.L_3:
        /*0018*/ 	.byte	0x04, 0x11
        /*001a*/ 	.short	(.L_5 - .L_4)
	.align		4
.L_4:
        /*001c*/ 	.word	index@($__internal_1_$__cuda_sm20_sqrt_rn_f32_slowpath)
        /*0020*/ 	.word	0x00000000


	//----- nvinfo : EIATTR_FRAME_SIZE
	.align		4
.L_5:
        /*0024*/ 	.byte	0x04, 0x11
        /*0026*/ 	.short	(.L_7 - .L_6)
	.align		4
.L_6:
        /*0028*/ 	.word	index@($__internal_0_$__cuda_sm20_rcp_rn_f32_slowpath)
        /*002c*/ 	.word	0x00000000


	//----- nvinfo : EIATTR_FRAME_SIZE
	.align		4
.L_7:
        /*0030*/ 	.byte	0x04, 0x11
        /*0032*/ 	.short	(.L_9 - .L_8)
	.align		4
.L_8:
        /*0034*/ 	.word	index@(_Z29layernorm_forward_warp_kernelPfS_S_PKfS1_S1_i)
        /*0038*/ 	.word	0x00000000


	//----- nvinfo : EIATTR_MIN_STACK_SIZE
	.align		4
.L_9:
        /*003c*/ 	.byte	0x04, 0x12
        /*003e*/ 	.short	(.L_11 - .L_10)
	.align		4
.L_10:
        /*0040*/ 	.word	index@(_Z29layernorm_forward_warp_kernelPfS_S_PKfS1_S1_i)
        /*0044*/ 	.word	0x00000000
.L_11:


//--------------------- .nv.compat                --------------------------
	.section	.nv.compat,"",@"SHT_CUDA_COMPAT_INFO"
	.align	4
        /*0000*/ 	.byte	0x02, 0x09, 0x00, 0x00, 0x02, 0x02, 0x01, 0x00, 0x02, 0x05, 0x05, 0x00, 0x03, 0x07, 0x01, 0x01
        /*0010*/ 	.byte	0x02, 0x03, 0x00, 0x00, 0x02, 0x06, 0x01, 0x00, 0x04, 0x0b, 0x08, 0x00, 0x01, 0x00, 0x00, 0x00
        /*0020*/ 	.byte	0x00, 0x00, 0x00, 0x00


//--------------------- .nv.info._Z29layernorm_forward_warp_kernelPfS_S_PKfS1_S1_i --------------------------
	.section	.nv.info._Z29layernorm_forward_warp_kernelPfS_S_PKfS1_S1_i,"",@"SHT_CUDA_INFO"
	.sectionflags	@""
	.align	4


	//----- nvinfo : EIATTR_CUDA_API_VERSION
	.align		4
        /*0000*/ 	.byte	0x04, 0x37
        /*0002*/ 	.short	(.L_13 - .L_12)
.L_12:
        /*0004*/ 	.word	0x00000082


	//----- nvinfo : EIATTR_KPARAM_INFO
	.align		4
.L_13:
        /*0008*/ 	.byte	0x04, 0x17
        /*000a*/ 	.short	(.L_15 - .L_14)
.L_14:
        /*000c*/ 	.word	0x00000000
        /*0010*/ 	.short	0x0006
        /*0012*/ 	.short	0x0030
        /*0014*/ 	.byte	0x00, 0xf0, 0x11, 0x00


	//----- nvinfo : EIATTR_KPARAM_INFO
	.align		4
.L_15:
        /*0018*/ 	.byte	0x04, 0x17
        /*001a*/ 	.short	(.L_17 - .L_16)
.L_16:
        /*001c*/ 	.word	0x00000000
        /*0020*/ 	.short	0x0005
        /*0022*/ 	.short	0x0028
        /*0024*/ 	.byte	0x00, 0xf5, 0x21, 0x00


	//----- nvinfo : EIATTR_KPARAM_INFO
	.align		4
.L_17:
        /*0028*/ 	.byte	0x04, 0x17
        /*002a*/ 	.short	(.L_19 - .L_18)
.L_18:
        /*002c*/ 	.word	0x00000000
        /*0030*/ 	.short	0x0004
        /*0032*/ 	.short	0x0020
        /*0034*/ 	.byte	0x00, 0xf5, 0x21, 0x00


	//----- nvinfo : EIATTR_KPARAM_INFO
	.align		4
.L_19:
        /*0038*/ 	.byte	0x04, 0x17
        /*003a*/ 	.short	(.L_21 - .L_20)
.L_20:
        /*003c*/ 	.word	0x00000000
        /*0040*/ 	.short	0x0003
        /*0042*/ 	.short	0x0018
        /*0044*/ 	.byte	0x00, 0xf5, 0x21, 0x00


	//----- nvinfo : EIATTR_KPARAM_INFO
	.align		4
.L_21:
        /*0048*/ 	.byte	0x04, 0x17
        /*004a*/ 	.short	(.L_23 - .L_22)
.L_22:
        /*004c*/ 	.word	0x00000000
        /*0050*/ 	.short	0x0002
        /*0052*/ 	.short	0x0010
        /*0054*/ 	.byte	0x00, 0xf5, 0x21, 0x00


	//----- nvinfo : EIATTR_KPARAM_INFO
	.align		4
.L_23:
        /*0058*/ 	.byte	0x04, 0x17
        /*005a*/ 	.short	(.L_25 - .L_24)
.L_24:
        /*005c*/ 	.word	0x00000000
        /*0060*/ 	.short	0x0001
        /*0062*/ 	.short	0x0008
        /*0064*/ 	.byte	0x00, 0xf5, 0x21, 0x00


	//----- nvinfo : EIATTR_KPARAM_INFO
	.align		4
.L_25:
        /*0068*/ 	.byte	0x04, 0x17
        /*006a*/ 	.short	(.L_27 - .L_26)
.L_26:
        /*006c*/ 	.word	0x00000000
        /*0070*/ 	.short	0x0000
        /*0072*/ 	.short	0x0000
        /*0074*/ 	.byte	0x00, 0xf5, 0x21, 0x00


	//----- nvinfo : EIATTR_SPARSE_MMA_MASK
	.align		4
.L_27:
        /*0078*/ 	.byte	0x03, 0x50
        /*007a*/ 	.short	0x0000


	//----- nvinfo : EIATTR_MAXREG_COUNT
	.align		4
        /*007c*/ 	.byte	0x03, 0x1b
        /*007e*/ 	.short	0x00ff


	//----- nvinfo : EIATTR_MERCURY_ISA_VERSION
	.align		4
        /*0080*/ 	.byte	0x03, 0x5f
        /*0082*/ 	.short	0x0101


	//----- nvinfo : EIATTR_COOP_GROUP_MASK_REGIDS
	.align		4
        /*0084*/ 	.byte	0x04, 0x29
        /*0086*/ 	.short	(.L_29 - .L_28)


	//   ....[0]....
.L_28:
        /*0088*/ 	.word	0xffffffff


	//   ....[1]....
        /*008c*/ 	.word	0xffffffff


	//   ....[2]....
        /*0090*/ 	.word	0xffffffff


	//   ....[3]....
        /*0094*/ 	.word	0xffffffff


	//   ....[4]....
        /*0098*/ 	.word	0xffffffff


	//   ....[5]....
        /*009c*/ 	.word	0xffffffff


	//   ....[6]....
        /*00a0*/ 	.word	0xffffffff


	//   ....[7]....
        /*00a4*/ 	.word	0xffffffff


	//   ....[8]....
        /*00a8*/ 	.word	0xffffffff


	//   ....[9]....
        /*00ac*/ 	.word	0xffffffff


	//----- nvinfo : EIATTR_COOP_GROUP_INSTR_OFFSETS
	.align		4
.L_29:
        /*00b0*/ 	.byte	0x04, 0x28
        /*00b2*/ 	.short	(.L_31 - .L_30)


	//   ....[0]....
.L_30:
        /*00b4*/ 	.word	0x000003f0


	//   ....[1]....
        /*00b8*/ 	.word	0x00000410


	//   ....[2]....
        /*00bc*/ 	.word	0x00000430


	//   ....[3]....
        /*00c0*/ 	.word	0x00000450


	//   ....[4]....
        /*00c4*/ 	.word	0x00000470


	//   ....[5]....
        /*00c8*/ 	.word	0x00000490


	//   ....[6]....
        /*00cc*/ 	.word	0x000004c0


	//   ....[7]....
        /*00d0*/ 	.word	0x000004f0


	//   ....[8]....
        /*00d4*/ 	.word	0x00000530


	//   ....[9]....
        /*00d8*/ 	.word	0x00000550


	//----- nvinfo : EIATTR_VRC_CTA_INIT_COUNT
	.align		4
.L_31:
        /*00dc*/ 	.byte	0x02, 0x4a
	.zero		1
	.zero		1


	//----- nvinfo : EIATTR_EXIT_INSTR_OFFSETS
	.align		4
        /*00e0*/ 	.byte	0x04, 0x1c
        /*00e2*/ 	.short	(.L_33 - .L_32)


	//   ....[0]....
.L_32:
        /*00e4*/ 	.word	0x00000f80


	//----- nvinfo : EIATTR_CRS_STACK_SIZE
	.align		4
.L_33:
        /*00e8*/ 	.byte	0x04, 0x1e
        /*00ea*/ 	.short	(.L_35 - .L_34)
.L_34:
        /*00ec*/ 	.word	0x00000000


	//----- nvinfo : EIATTR_CBANK_PARAM_SIZE
	.align		4
.L_35:
        /*00f0*/ 	.byte	0x03, 0x19
        /*00f2*/ 	.short	0x0034


	//----- nvinfo : EIATTR_PARAM_CBANK
	.align		4
        /*00f4*/ 	.byte	0x04, 0x0a
        /*00f6*/ 	.short	(.L_37 - .L_36)
	.align		4
.L_36:
        /*00f8*/ 	.word	index@(.nv.constant0._Z29layernorm_forward_warp_kernelPfS_S_PKfS1_S1_i)
        /*00fc*/ 	.short	0x0380
        /*00fe*/ 	.short	0x0034


	//----- nvinfo : EIATTR_SW_WAR
	.align		4
.L_37:
        /*0100*/ 	.byte	0x04, 0x36
        /*0102*/ 	.short	(.L_39 - .L_38)
.L_38:
        /*0104*/ 	.word	0x00000008
.L_39:


//--------------------- .nv.callgraph             --------------------------
	.section	.nv.callgraph,"",@"SHT_CUDA_CALLGRAPH"
	.align	4
	.sectionentsize	8
	.align		4
        /*0000*/ 	.word	0x00000000
	.align		4
        /*0004*/ 	.word	0xffffffff
	.align		4
        /*0008*/ 	.word	0x00000000
	.align		4
        /*000c*/ 	.word	0xfffffffe
	.align		4
        /*0010*/ 	.word	0x00000000
	.align		4
        /*0014*/ 	.word	0xfffffffd
	.align		4
        /*0018*/ 	.word	0x00000000
	.align		4
        /*001c*/ 	.word	0xfffffffc


//--------------------- .text._Z29layernorm_forward_warp_kernelPfS_S_PKfS1_S1_i --------------------------
	.section	.text._Z29layernorm_forward_warp_kernelPfS_S_PKfS1_S1_i,"ax",@progbits
	.align	128
        .global         _Z29layernorm_forward_warp_kernelPfS_S_PKfS1_S1_i
        .type           _Z29layernorm_forward_warp_kernelPfS_S_PKfS1_S1_i,@function
        .size           _Z29layernorm_forward_warp_kernelPfS_S_PKfS1_S1_i,(.L_x_29 - _Z29layernorm_forward_warp_kernelPfS_S_PKfS1_S1_i)
        .other          _Z29layernorm_forward_warp_kernelPfS_S_PKfS1_S1_i,@"STO_CUDA_ENTRY STV_DEFAULT"
_Z29layernorm_forward_warp_kernelPfS_S_PKfS1_S1_i:
.text._Z29layernorm_forward_warp_kernelPfS_S_PKfS1_S1_i:
[----:B------:R-:W-:Y:S01]  /*0000*/  LDC R1, c[0x0][0x37c] ;  /* 0x0000df00ff017b82 */ /* 0x000fe20000000800 */
[----:B------:R-:W0:Y:S07]  /*0010*/  S2R R14, SR_CTAID.X ;  /* 0x00000000000e7919 */ /* 0x000e2e0000002500 */
[----:B------:R-:W1:Y:S01]  /*0020*/  LDC.64 R2, c[0x0][0x398] ;  /* 0x0000e600ff027b82 */ /* 0x000e620000000a00 */
[----:B------:R-:W0:Y:S01]  /*0030*/  LDCU UR6, c[0x0][0x3b0] ;  /* 0x00007600ff0677ac */ /* 0x000e220008000800 */
[----:B------:R-:W2:Y:S01]  /*0040*/  S2R R12, SR_TID.X ;  /* 0x00000000000c7919 */ /* 0x000ea20000002100 */
[----:B------:R-:W3:Y:S01]  /*0050*/  LDCU.64 UR4, c[0x0][0x358] ;  /* 0x00006b00ff0477ac */ /* 0x000ee20008000a00 */
[----:B0-----:R-:W-:-:S04]  /*0060*/  IMAD R5, R14, UR6, RZ ;  /* 0x000000060e057c24 */ /* 0x001fc8000f8e02ff */
[----:B-1----:R-:W-:-:S04]  /*0070*/  IMAD.WIDE R2, R5, 0x4, R2 ;  /* 0x0000000405027825 */ /* 0x002fc800078e0202 */
[----:B--2---:R-:W-:-:S05]  /*0080*/  IMAD.WIDE.U32 R2, R12, 0x10, R2 ;  /* 0x000000100c027825 */ /* 0x004fca00078e0002 */
[----:B---3--:R-:W2:Y:S04]  /*0090*/  LDG.E.128.CONSTANT R4, desc[UR4][R2.64] ;  /* 0x0000000402047981 */ /* 0x008ea8000c1e9d00 */
[----:B------:R-:W3:Y:S04]  /*00a0*/  LDG.E.128.CONSTANT R16, desc[UR4][R2.64+0x800] ;  /* 0x0008000402107981 */ /* 0x000ee8000c1e9d00 */
[----:B------:R-:W4:Y:S04]  /*00b0*/  LDG.E.128.CONSTANT R8, desc[UR4][R2.64+0x1000] ;  /* 0x0010000402087981 */ /* 0x000f28000c1e9d00 */
[----:B------:R-:W5:Y:S04]  /*00c0*/  LDG.E.128.CONSTANT R44, desc[UR4][R2.64+0x1800] ;  /* 0x00180004022c7981 */ /* 0x000f68000c1e9d00 */
[----:B------:R-:W5:Y:S04]  /*00d0*/  LDG.E.128.CONSTANT R20, desc[UR4][R2.64+0x2000] ;  /* 0x0020000402147981 */ /* 0x000f68000c1e9d00 */
[----:B------:R0:W5:Y:S01]  /*00e0*/  LDG.E.128.CONSTANT R24, desc[UR4][R2.64+0x2800] ;  /* 0x0028000402187981 */ /* 0x000162000c1e9d00 */
[----:B------:R-:W-:Y:S01]  /*00f0*/  BSSY.RECONVERGENT B0, `(.L_x_0) ;  /* 0x0000051000007945 */ /* 0x000fe20003800200 */
[----:B--2---:R-:W-:Y:S01]  /*0100*/  FADD R0, RZ, R4 ;  /* 0x00000004ff007221 */ /* 0x004fe20000000000 */
[----:B------:R-:W-:-:S03]  /*0110*/  FFMA R28, R4, R4, RZ ;  /* 0x00000004041c7223 */ /* 0x000fc600000000ff */
[C---:B------:R-:W-:Y:S01]  /*0120*/  FADD R13, R5.reuse, R0 ;  /* 0x00000000050d7221 */ /* 0x040fe20000000000 */
[----:B------:R-:W-:-:S03]  /*0130*/  FFMA R15, R5, R5, R28 ;  /* 0x00000005050f7223 */ /* 0x000fc6000000001c */
[----:B------:R-:W-:-:S04]  /*0140*/  FADD R0, R6, R13 ;  /* 0x0000000d06007221 */ /* 0x000fc80000000000 */
[----:B------:R-:W-:Y:S01]  /*0150*/  FADD R13, R7, R0 ;  /* 0x00000000070d7221 */ /* 0x000fe20000000000 */
[----:B------:R-:W-:-:S03]  /*0160*/  FFMA R0, R6, R6, R15 ;  /* 0x0000000606007223 */ /* 0x000fc6000000000f */
[----:B---3--:R-:W-:Y:S01]  /*0170*/  FADD R28, R13, R16 ;  /* 0x000000100d1c7221 */ /* 0x008fe20000000000 */
[----:B------:R-:W-:-:S03]  /*0180*/  FFMA R13, R7, R7, R0 ;  /* 0x00000007070d7223 */ /* 0x000fc60000000000 */
[----:B------:R-:W-:Y:S01]  /*0190*/  FADD R15, R17, R28 ;  /* 0x0000001c110f7221 */ /* 0x000fe20000000000 */
[----:B0-----:R-:W-:-:S03]  /*01a0*/  FFMA R2, R16, R16, R13 ;  /* 0x0000001010027223 */ /* 0x001fc6000000000d */
[----:B------:R-:W-:Y:S01]  /*01b0*/  FADD R0, R18, R15 ;  /* 0x0000000f12007221 */ /* 0x000fe20000000000 */
[----:B------:R-:W-:-:S03]  /*01c0*/  FFMA R13, R17, R17, R2 ;  /* 0x00000011110d7223 */ /* 0x000fc60000000002 */
[----:B------:R-:W-:Y:S01]  /*01d0*/  FADD R3, R19, R0 ;  /* 0x0000000013037221 */ /* 0x000fe20000000000 */
[----:B------:R-:W-:-:S03]  /*01e0*/  FFMA R0, R18, R18, R13 ;  /* 0x0000001212007223 */ /* 0x000fc6000000000d */
[----:B----4-:R-:W-:Y:S01]  /*01f0*/  FADD R2, R3, R8 ;  /* 0x0000000803027221 */ /* 0x010fe20000000000 */
[----:B------:R-:W-:-:S03]  /*0200*/  FFMA R3, R19, R19, R0 ;  /* 0x0000001313037223 */ /* 0x000fc60000000000 */
[----:B------:R-:W-:Y:S01]  /*0210*/  FADD R13, R9, R2 ;  /* 0x00000002090d7221 */ /* 0x000fe20000000000 */
[----:B------:R-:W-:-:S03]  /*0220*/  FFMA R2, R8, R8, R3 ;  /* 0x0000000808027223 */ /* 0x000fc60000000003 */
[----:B------:R-:W-:Y:S01]  /*0230*/  FADD R0, R10, R13 ;  /* 0x0000000d0a007221 */ /* 0x000fe20000000000 */
[----:B------:R-:W-:-:S03]  /*0240*/  FFMA R13, R9, R9, R2 ;  /* 0x00000009090d7223 */ /* 0x000fc60000000002 */
[----:B------:R-:W-:Y:S01]  /*0250*/  FADD R3, R11, R0 ;  /* 0x000000000b037221 */ /* 0x000fe20000000000 */
[----:B------:R-:W-:-:S03]  /*0260*/  FFMA R0, R10, R10, R13 ;  /* 0x0000000a0a007223 */ /* 0x000fc6000000000d */
[----:B-----5:R-:W-:Y:S01]  /*0270*/  FADD R2, R3, R44 ;  /* 0x0000002c03027221 */ /* 0x020fe20000000000 */
[----:B------:R-:W-:-:S03]  /*0280*/  FFMA R3, R11, R11, R0 ;  /* 0x0000000b0b037223 */ /* 0x000fc60000000000 */
[----:B------:R-:W-:Y:S01]  /*0290*/  FADD R13, R45, R2 ;  /* 0x000000022d0d7221 */ /* 0x000fe20000000000 */
        /* <DEDUP_REMOVED lines=20> */
[----:B------:R-:W-:-:S04]  /*03e0*/  FFMA R2, R26, R26, R3 ;  /* 0x0000001a1a027223 */ /* 0x000fc80000000003 */
[----:B------:R-:W0:Y:S01]  /*03f0*/  SHFL.BFLY PT, R13, R0, 0x10, 0x1f ;  /* 0x0e001f00000d7f89 */ /* 0x000e2200000e0000 */
[----:B------:R-:W-:-:S05]  /*0400*/  FFMA R2, R27, R27, R2 ;  /* 0x0000001b1b027223 */ /* 0x000fca0000000002 */
[----:B------:R-:W1:Y:S01]  /*0410*/  SHFL.BFLY PT, R3, R2, 0x10, 0x1f ;  /* 0x0e001f0002037f89 */ /* 0x000e6200000e0000 */
[----:B0-----:R-:W-:-:S05]  /*0420*/  FADD R13, R0, R13 ;  /* 0x0000000d000d7221 */ /* 0x001fca0000000000 */
[----:B------:R-:W0:Y:S01]  /*0430*/  SHFL.BFLY PT, R28, R13, 0x8, 0x1f ;  /* 0x0d001f000d1c7f89 */ /* 0x000e2200000e0000 */
[----:B-1----:R-:W-:-:S05]  /*0440*/  FADD R3, R2, R3 ;  /* 0x0000000302037221 */ /* 0x002fca0000000000 */
[----:B------:R-:W1:Y:S01]  /*0450*/  SHFL.BFLY PT, R30, R3, 0x8, 0x1f ;  /* 0x0d001f00031e7f89 */ /* 0x000e6200000e0000 */
[----:B0-----:R-:W-:-:S05]  /*0460*/  FADD R15, R13, R28 ;  /* 0x0000001c0d0f7221 */ /* 0x001fca0000000000 */
[----:B------:R-:W0:Y:S01]  /*0470*/  SHFL.BFLY PT, R28, R15, 0x4, 0x1f ;  /* 0x0c801f000f1c7f89 */ /* 0x000e2200000e0000 */
[----:B-1----:R-:W-:-:S05]  /*0480*/  FADD R30, R3, R30 ;  /* 0x0000001e031e7221 */ /* 0x002fca0000000000 */
[----:B------:R-:W1:Y:S01]  /*0490*/  SHFL.BFLY PT, R29, R30, 0x4, 0x1f ;  /* 0x0c801f001e1d7f89 */ /* 0x000e6200000e0000 */
[----:B0-----:R-:W-:Y:S01]  /*04a0*/  FADD R0, R15, R28 ;  /* 0x0000001c0f007221 */ /* 0x001fe20000000000 */
[----:B------:R-:W-:-:S04]  /*04b0*/  I2FP.F32.S32 R28, UR6 ;  /* 0x00000006001c7c45 */ /* 0x000fc80008201400 */
[----:B------:R-:W0:Y:S01]  /*04c0*/  SHFL.BFLY PT, R31, R0, 0x2, 0x1f ;  /* 0x0c401f00001f7f89 */ /* 0x000e2200000e0000 */
[----:B-1----:R-:W-:Y:S01]  /*04d0*/  FADD R29, R30, R29 ;  /* 0x0000001d1e1d7221 */ /* 0x002fe20000000000 */
[----:B------:R-:W1:Y:S04]  /*04e0*/  MUFU.RCP R33, R28 ;  /* 0x0000001c00217308 */ /* 0x000e680000001000 */
[----:B------:R-:W2:Y:S01]  /*04f0*/  SHFL.BFLY PT, R2, R29, 0x2, 0x1f ;  /* 0x0c401f001d027f89 */ /* 0x000ea200000e0000 */
[----:B-1----:R-:W-:-:S04]  /*0500*/  FFMA R30, -R28, R33, 1 ;  /* 0x3f8000001c1e7423 */ /* 0x002fc80000000121 */
[----:B------:R-:W-:Y:S01]  /*0510*/  FFMA R30, R33, R30, R33 ;  /* 0x0000001e211e7223 */ /* 0x000fe20000000021 */
[----:B0-----:R-:W-:-:S05]  /*0520*/  FADD R31, R0, R31 ;  /* 0x0000001f001f7221 */ /* 0x001fca0000000000 */
[----:B------:R-:W0:Y:S01]  /*0530*/  SHFL.BFLY PT, R32, R31, 0x1, 0x1f ;  /* 0x0c201f001f207f89 */ /* 0x000e2200000e0000 */
[----:B--2---:R-:W-:-:S05]  /*0540*/  FADD R13, R29, R2 ;  /* 0x000000021d0d7221 */ /* 0x004fca0000000000 */
[----:B------:R-:W1:Y:S01]  /*0550*/  SHFL.BFLY PT, R2, R13, 0x1, 0x1f ;  /* 0x0c201f000d027f89 */ /* 0x000e6200000e0000 */
[----:B0-----:R-:W-:-:S04]  /*0560*/  FADD R3, R31, R32 ;  /* 0x000000201f037221 */ /* 0x001fc80000000000 */
[----:B------:R-:W0:Y:S01]  /*0570*/  FCHK P0, R3, R28 ;  /* 0x0000001c03007302 */ /* 0x000e220000000000 */
[----:B------:R-:W-:Y:S01]  /*0580*/  FFMA R15, R3, R30, RZ ;  /* 0x0000001e030f7223 */ /* 0x000fe200000000ff */
[----:B-1----:R-:W-:-:S03]  /*0590*/  FADD R0, R13, R2 ;  /* 0x000000020d007221 */ /* 0x002fc60000000000 */
[----:B------:R-:W-:-:S04]  /*05a0*/  FFMA R29, -R28, R15, R3 ;  /* 0x0000000f1c1d7223 */ /* 0x000fc80000000103 */
[----:B------:R-:W-:Y:S01]  /*05b0*/  FFMA R2, R30, R29, R15 ;  /* 0x0000001d1e027223 */ /* 0x000fe2000000000f */
[----:B0-----:R-:W-:Y:S06]  /*05c0*/  @!P0 BRA `(.L_x_1) ;  /* 0x00000000000c8947 */ /* 0x001fec0003800000 */
[----:B------:R-:W-:-:S07]  /*05d0*/  MOV R30, 0x5f0 ;  /* 0x000005f0001e7802 */ /* 0x000fce0000000f00 */
[----:B------:R-:W-:Y:S05]  /*05e0*/  CALL.REL.NOINC `($__internal_2_$__cuda_sm3x_div_rn_noftz_f32_slowpath) ;  /* 0x0000000c00907944 */ /* 0x000fea0003c00000 */
[----:B------:R-:W-:-:S07]  /*05f0*/  MOV R2, R3 ;  /* 0x0000000300027202 */ /* 0x000fce0000000f00 */
.L_x_1:
[----:B------:R-:W-:Y:S05]  /*0600*/  BSYNC.RECONVERGENT B0 ;  /* 0x0000000000007941 */ /* 0x000fea0003800200 */
.L_x_0:
[----:B------:R-:W0:Y:S01]  /*0610*/  MUFU.RCP R3, R28 ;  /* 0x0000001c00037308 */ /* 0x000e220000001000 */
[----:B------:R-:W-:Y:S07]  /*0620*/  BSSY.RECONVERGENT B0, `(.L_x_2) ;  /* 0x000000b000007945 */ /* 0x000fee0003800200 */
[----:B------:R-:W1:Y:S01]  /*0630*/  FCHK P0, R0, R28 ;  /* 0x0000001c00007302 */ /* 0x000e620000000000 */
[----:B0-----:R-:W-:-:S04]  /*0640*/  FFMA R30, -R28, R3, 1 ;  /* 0x3f8000001c1e7423 */ /* 0x001fc80000000103 */
[----:B------:R-:W-:-:S04]  /*0650*/  FFMA R32, R3, R30, R3 ;  /* 0x0000001e03207223 */ /* 0x000fc80000000003 */
[----:B------:R-:W-:-:S04]  /*0660*/  FFMA R3, R0, R32, RZ ;  /* 0x0000002000037223 */ /* 0x000fc800000000ff */
[----:B------:R-:W-:-:S04]  /*0670*/  FFMA R30, -R28, R3, R0 ;  /* 0x000000031c1e7223 */ /* 0x000fc80000000100 */
[----:B------:R-:W-:Y:S01]  /*0680*/  FFMA R3, R32, R30, R3 ;  /* 0x0000001e20037223 */ /* 0x000fe20000000003 */
[----:B-1----:R-:W-:Y:S06]  /*0690*/  @!P0 BRA `(.L_x_3) ;  /* 0x00000000000c8947 */ /* 0x002fec0003800000 */
[----:B------:R-:W-:Y:S02]  /*06a0*/  MOV R3, R0 ;  /* 0x0000000000037202 */ /* 0x000fe40000000f00 */
[----:B------:R-:W-:-:S07]  /*06b0*/  MOV R30, 0x6d0 ;  /* 0x000006d0001e7802 */ /* 0x000fce0000000f00 */
[----:B------:R-:W-:Y:S05]  /*06c0*/  CALL.REL.NOINC `($__internal_2_$__cuda_sm3x_div_rn_noftz_f32_slowpath) ;  /* 0x0000000c00587944 */ /* 0x000fea0003c00000 */
.L_x_3:
[----:B------:R-:W-:Y:S05]  /*06d0*/  BSYNC.RECONVERGENT B0 ;  /* 0x0000000000007941 */ /* 0x000fea0003800200 */
.L_x_2:
[----:B------:R-:W-:Y:S01]  /*06e0*/  FFMA R3, -R2, R2, R3 ;  /* 0x0000000202037223 */ /* 0x000fe20000000103 */
[----:B------:R-:W-:Y:S03]  /*06f0*/  BSSY.RECONVERGENT B0, `(.L_x_4) ;  /* 0x000000e000007945 */ /* 0x000fe60003800200 */
[----:B------:R-:W-:-:S04]  /*0700*/  FADD R3, R3, 9.9999997473787516356e-06 ;  /* 0x3727c5ac03037421 */ /* 0x000fc80000000000 */
[----:B------:R0:W1:Y:S01]  /*0710*/  MUFU.RSQ R28, R3 ;  /* 0x00000003001c7308 */ /* 0x0000620000001400 */
[----:B------:R-:W-:-:S04]  /*0720*/  IADD3 R0, PT, PT, R3, -0xd000000, RZ ;  /* 0xf300000003007810 */ /* 0x000fc80007ffe0ff */
[----:B------:R-:W-:-:S13]  /*0730*/  ISETP.GT.U32.AND P0, PT, R0, 0x727fffff, PT ;  /* 0x727fffff0000780c */ /* 0x000fda0003f04070 */
[----:B01----:R-:W-:Y:S05]  /*0740*/  @!P0 BRA `(.L_x_5) ;  /* 0x0000000000108947 */ /* 0x003fea0003800000 */
[----:B------:R-:W-:-:S07]  /*0750*/  MOV R31, 0x770 ;  /* 0x00000770001f7802 */ /* 0x000fce0000000f00 */
[----:B------:R-:W-:Y:S05]  /*0760*/  CALL.REL.NOINC `($__internal_1_$__cuda_sm20_sqrt_rn_f32_slowpath) ;  /* 0x0000000800d87944 */ /* 0x000fea0003c00000 */
[----:B------:R-:W-:Y:S01]  /*0770*/  MOV R0, R3 ;  /* 0x0000000300007202 */ /* 0x000fe20000000f00 */
[----:B------:R-:W-:Y:S06]  /*0780*/  BRA `(.L_x_6) ;  /* 0x0000000000107947 */ /* 0x000fec0003800000 */
.L_x_5:
[----:B------:R-:W-:Y:S01]  /*0790*/  FMUL.FTZ R0, R3, R28 ;  /* 0x0000001c03007220 */ /* 0x000fe20000410000 */
[----:B------:R-:W-:-:S03]  /*07a0*/  FMUL.FTZ R13, R28, 0.5 ;  /* 0x3f0000001c0d7820 */ /* 0x000fc60000410000 */
[----:B------:R-:W-:-:S04]  /*07b0*/  FFMA R3, -R0, R0, R3 ;  /* 0x0000000000037223 */ /* 0x000fc80000000103 */
[----:B------:R-:W-:-:S07]  /*07c0*/  FFMA R0, R3, R13, R0 ;  /* 0x0000000d03007223 */ /* 0x000fce0000000000 */
.L_x_6:
[----:B------:R-:W-:Y:S05]  /*07d0*/  BSYNC.RECONVERGENT B0 ;  /* 0x0000000000007941 */ /* 0x000fea0003800200 */
.L_x_4:
[----:B------:R-:W-:Y:S01]  /*07e0*/  IADD3 R3, PT, PT, R0, 0x1800000, RZ ;  /* 0x0180000000037810 */ /* 0x000fe20007ffe0ff */
[----:B------:R-:W-:Y:S03]  /*07f0*/  BSSY.RECONVERGENT B0, `(.L_x_7) ;  /* 0x000000c000007945 */ /* 0x000fe60003800200 */
[----:B------:R-:W-:-:S04]  /*0800*/  LOP3.LUT R3, R3, 0x7f800000, RZ, 0xc0, !PT ;  /* 0x7f80000003037812 */ /* 0x000fc800078ec0ff */
[----:B------:R-:W-:-:S13]  /*0810*/  ISETP.GT.U32.AND P0, PT, R3, 0x1ffffff, PT ;  /* 0x01ffffff0300780c */ /* 0x000fda0003f04070 */
[----:B------:R-:W-:Y:S05]  /*0820*/  @P0 BRA `(.L_x_8) ;  /* 0x0000000000100947 */ /* 0x000fea0003800000 */
[----:B------:R-:W-:-:S07]  /*0830*/  MOV R28, 0x850 ;  /* 0x00000850001c7802 */ /* 0x000fce0000000f00 */
[----:B------:R-:W-:Y:S05]  /*0840*/  CALL.REL.NOINC `($__internal_0_$__cuda_sm20_rcp_rn_f32_slowpath) ;  /* 0x0000000400d07944 */ /* 0x000fea0003c00000 */
[----:B------:R-:W-:Y:S01]  /*0850*/  MOV R0, R13 ;  /* 0x0000000d00007202 */ /* 0x000fe20000000f00 */
[----:B------:R-:W-:Y:S06]  /*0860*/  BRA `(.L_x_9) ;  /* 0x0000000000107947 */ /* 0x000fec0003800000 */
.L_x_8:
[----:B------:R-:W0:Y:S02]  /*0870*/  MUFU.RCP R3, R0 ;  /* 0x0000000000037308 */ /* 0x000e240000001000 */
[----:B0-----:R-:W-:-:S04]  /*0880*/  FFMA R13, R3, R0, -1 ;  /* 0xbf800000030d7423 */ /* 0x001fc80000000000 */
[----:B------:R-:W-:-:S04]  /*0890*/  FADD.FTZ R28, -R13, -RZ ;  /* 0x800000ff0d1c7221 */ /* 0x000fc80000010100 */
[----:B------:R-:W-:-:S07]  /*08a0*/  FFMA R0, R3, R28, R3 ;  /* 0x0000001c03007223 */ /* 0x000fce0000000003 */
.L_x_9:
[----:B------:R-:W-:Y:S05]  /*08b0*/  BSYNC.RECONVERGENT B0 ;  /* 0x0000000000007941 */ /* 0x000fea0003800200 */
.L_x_7:
[----:B------:R-:W0:Y:S01]  /*08c0*/  S2R R3, SR_TID.X ;  /* 0x0000000000037919 */ /* 0x000e220000002100 */
[----:B------:R-:W0:Y:S08]  /*08d0*/  LDC.64 R50, c[0x0][0x3a0] ;  /* 0x0000e800ff327b82 */ /* 0x000e300000000a00 */
[----:B------:R-:W1:Y:S01]  /*08e0*/  LDC.64 R48, c[0x0][0x3a8] ;  /* 0x0000ea00ff307b82 */ /* 0x000e620000000a00 */
[----:B0-----:R-:W-:-:S04]  /*08f0*/  IMAD.WIDE.U32 R50, R3, 0x10, R50 ;  /* 0x0000001003327825 */ /* 0x001fc800078e0032 */
[----:B-1----:R-:W-:Y:S01]  /*0900*/  IMAD.WIDE.U32 R48, R3, 0x10, R48 ;  /* 0x0000001003307825 */ /* 0x002fe200078e0030 */
[----:B------:R-:W2:Y:S04]  /*0910*/  LDG.E.128.CONSTANT R32, desc[UR4][R50.64] ;  /* 0x0000000432207981 */ /* 0x000ea8000c1e9d00 */
[----:B------:R-:W3:Y:S01]  /*0920*/  LDG.E.128.CONSTANT R36, desc[UR4][R48.64] ;  /* 0x0000000430247981 */ /* 0x000ee2000c1e9d00 */
[----:B------:R-:W-:Y:S01]  /*0930*/  ISETP.NE.AND P0, PT, R12, RZ, PT ;  /* 0x000000ff0c00720c */ /* 0x000fe20003f05270 */
[--C-:B------:R-:W-:Y:S01]  /*0940*/  FADD R4, R4, -R2.reuse ;  /* 0x8000000204047221 */ /* 0x100fe20000000000 */
[--C-:B------:R-:W-:Y:S01]  /*0950*/  FADD R6, R6, -R2.reuse ;  /* 0x8000000206067221 */ /* 0x100fe20000000000 */
[----:B------:R-:W-:Y:S01]  /*0960*/  FADD R7, R7, -R2 ;  /* 0x8000000207077221 */ /* 0x000fe20000000000 */
[----:B------:R-:W0:Y:S01]  /*0970*/  S2UR UR6, SR_CTAID.X ;  /* 0x00000000000679c3 */ /* 0x000e220000002500 */
[----:B------:R-:W4:Y:S08]  /*0980*/  LDG.E.128.CONSTANT R28, desc[UR4][R48.64+0x800] ;  /* 0x00080004301c7981 */ /* 0x000f30000c1e9d00 */
[----:B------:R-:W1:Y:S02]  /*0990*/  @!P0 LDC.64 R12, c[0x0][0x388] ;  /* 0x0000e200ff0c8b82 */ /* 0x000e640000000a00 */
[----:B-1----:R-:W-:-:S06]  /*09a0*/  @!P0 IMAD.WIDE.U32 R40, R14, 0x4, R12 ;  /* 0x000000040e288825 */ /* 0x002fcc00078e000c */
[----:B------:R-:W1:Y:S01]  /*09b0*/  @!P0 LDC.64 R12, c[0x0][0x390] ;  /* 0x0000e400ff0c8b82 */ /* 0x000e620000000a00 */
[----:B------:R-:W-:Y:S01]  /*09c0*/  @!P0 STG.E.EF desc[UR4][R40.64], R2 ;  /* 0x0000000228008986 */ /* 0x000fe2000c001904 */
[----:B-1----:R-:W-:-:S05]  /*09d0*/  @!P0 IMAD.WIDE.U32 R42, R14, 0x4, R12 ;  /* 0x000000040e2a8825 */ /* 0x002fca00078e000c */
[----:B------:R1:W-:Y:S04]  /*09e0*/  @!P0 STG.E.EF desc[UR4][R42.64], R0 ;  /* 0x000000002a008986 */ /* 0x0003e8000c001904 */
[----:B-1----:R-:W5:Y:S01]  /*09f0*/  LDG.E.128.CONSTANT R40, desc[UR4][R48.64+0x1000] ;  /* 0x0010000430287981 */ /* 0x002f62000c1e9d00 */
[-C--:B--2---:R-:W-:Y:S01]  /*0a00*/  FMUL R13, R32, R0.reuse ;  /* 0x00000000200d7220 */ /* 0x084fe20000400000 */
[----:B------:R-:W-:-:S03]  /*0a10*/  FMUL R32, R33, R0 ;  /* 0x0000000021207220 */ /* 0x000fc60000400000 */
[----:B---3--:R-:W-:Y:S01]  /*0a20*/  FFMA R36, R13, R4, R36 ;  /* 0x000000040d247223 */ /* 0x008fe20000000024 */
[----:B------:R-:W-:Y:S01]  /*0a30*/  FADD R4, R5, -R2 ;  /* 0x8000000205047221 */ /* 0x000fe20000000000 */
[----:B------:R-:W-:Y:S01]  /*0a40*/  FMUL R5, R34, R0 ;  /* 0x0000000022057220 */ /* 0x000fe20000400000 */
[----:B------:R-:W2:Y:S02]  /*0a50*/  LDG.E.128.CONSTANT R12, desc[UR4][R50.64+0x800] ;  /* 0x00080004320c7981 */ /* 0x000ea4000c1e9d00 */
[----:B------:R-:W-:Y:S01]  /*0a60*/  FFMA R37, R32, R4, R37 ;  /* 0x0000000420257223 */ /* 0x000fe20000000025 */
[----:B------:R-:W-:Y:S01]  /*0a70*/  FMUL R4, R35, R0 ;  /* 0x0000000023047220 */ /* 0x000fe20000400000 */
[----:B------:R-:W-:Y:S01]  /*0a80*/  FFMA R38, R5, R6, R38 ;  /* 0x0000000605267223 */ /* 0x000fe20000000026 */
[----:B------:R-:W3:Y:S01]  /*0a90*/  LDG.E.128.CONSTANT R32, desc[UR4][R50.64+0x1800] ;  /* 0x0018000432207981 */ /* 0x000ee2000c1e9d00 */
[----:B------:R-:W0:Y:S01]  /*0aa0*/  LDC R6, c[0x0][0x3b0] ;  /* 0x0000ec00ff067b82 */ /* 0x000e220000000800 */
[----:B------:R-:W-:-:S07]  /*0ab0*/  FFMA R39, R4, R7, R39 ;  /* 0x0000000704277223 */ /* 0x000fce0000000027 */
[----:B------:R-:W1:Y:S01]  /*0ac0*/  LDC.64 R4, c[0x0][0x380] ;  /* 0x0000e000ff047b82 */ /* 0x000e620000000a00 */
[----:B0-----:R-:W-:-:S04]  /*0ad0*/  IMAD R7, R6, UR6, RZ ;  /* 0x0000000606077c24 */ /* 0x001fc8000f8e02ff */
[----:B-1----:R-:W-:-:S04]  /*0ae0*/  IMAD.WIDE R4, R7, 0x4, R4 ;  /* 0x0000000407047825 */ /* 0x002fc800078e0204 */
[----:B------:R-:W-:Y:S02]  /*0af0*/  IMAD.WIDE.U32 R52, R3, 0x10, R4 ;  /* 0x0000001003347825 */ /* 0x000fe400078e0004 */
[----:B------:R-:W5:Y:S04]  /*0b00*/  LDG.E.128.CONSTANT R4, desc[UR4][R50.64+0x1000] ;  /* 0x0010000432047981 */ /* 0x000f68000c1e9d00 */
[----:B------:R0:W-:Y:S04]  /*0b10*/  STG.E.EF.128 desc[UR4][R52.64], R36 ;  /* 0x0000002434007986 */ /* 0x0001e8000c001d04 */
[----:B0-----:R-:W3:Y:S01]  /*0b20*/  LDG.E.128.CONSTANT R36, desc[UR4][R48.64+0x1800] ;  /* 0x0018000430247981 */ /* 0x001ee2000c1e9d00 */
[--C-:B------:R-:W-:Y:S01]  /*0b30*/  FADD R16, R16, -R2.reuse ;  /* 0x8000000210107221 */ /* 0x100fe20000000000 */
[--C-:B------:R-:W-:Y:S01]  /*0b40*/  FADD R18, R18, -R2.reuse ;  /* 0x8000000212127221 */ /* 0x100fe20000000000 */
[--C-:B------:R-:W-:Y:S01]  /*0b50*/  FADD R17, R17, -R2.reuse ;  /* 0x8000000211117221 */ /* 0x100fe20000000000 */
[--C-:B------:R-:W-:Y:S01]  /*0b60*/  FADD R19, R19, -R2.reuse ;  /* 0x8000000213137221 */ /* 0x100fe20000000000 */
[--C-:B------:R-:W-:Y:S01]  /*0b70*/  FADD R8, R8, -R2.reuse ;  /* 0x8000000208087221 */ /* 0x100fe20000000000 */
[--C-:B------:R-:W-:Y:S01]  /*0b80*/  FADD R9, R9, -R2.reuse ;  /* 0x8000000209097221 */ /* 0x100fe20000000000 */
[--C-:B------:R-:W-:Y:S01]  /*0b90*/  FADD R10, R10, -R2.reuse ;  /* 0x800000020a0a7221 */ /* 0x100fe20000000000 */
[--C-:B------:R-:W-:Y:S01]  /*0ba0*/  FADD R11, R11, -R2.reuse ;  /* 0x800000020b0b7221 */ /* 0x100fe20000000000 */
[----:B------:R-:W-:Y:S01]  /*0bb0*/  FADD R45, R45, -R2 ;  /* 0x800000022d2d7221 */ /* 0x000fe20000000000 */
[-C--:B--2---:R-:W-:Y:S01]  /*0bc0*/  FMUL R3, R12, R0.reuse ;  /* 0x000000000c037220 */ /* 0x084fe20000400000 */
[----:B------:R-:W-:-:S03]  /*0bd0*/  FMUL R12, R13, R0 ;  /* 0x000000000d0c7220 */ /* 0x000fc60000400000 */
[----:B----4-:R-:W-:Y:S01]  /*0be0*/  FFMA R28, R3, R16, R28 ;  /* 0x00000010031c7223 */ /* 0x010fe2000000001c */
[-C--:B------:R-:W-:Y:S01]  /*0bf0*/  FMUL R3, R14, R0.reuse ;  /* 0x000000000e037220 */ /* 0x080fe20000400000 */
[----:B------:R-:W-:Y:S01]  /*0c00*/  FFMA R29, R12, R17, R29 ;  /* 0x000000110c1d7223 */ /* 0x000fe2000000001d */
[----:B------:R-:W-:Y:S02]  /*0c10*/  FMUL R12, R15, R0 ;  /* 0x000000000f0c7220 */ /* 0x000fe40000400000 */
[----:B------:R-:W-:Y:S02]  /*0c20*/  FFMA R30, R3, R18, R30 ;  /* 0x00000012031e7223 */ /* 0x000fe4000000001e */
[----:B------:R-:W-:Y:S02]  /*0c30*/  FFMA R31, R12, R19, R31 ;  /* 0x000000130c1f7223 */ /* 0x000fe4000000001f */
[----:B------:R-:W2:Y:S04]  /*0c40*/  LDG.E.128.CONSTANT R16, desc[UR4][R50.64+0x2000] ;  /* 0x0020000432107981 */ /* 0x000ea8000c1e9d00 */
[----:B------:R-:W4:Y:S01]  /*0c50*/  LDG.E.128.CONSTANT R12, desc[UR4][R48.64+0x2800] ;  /* 0x00280004300c7981 */ /* 0x000f22000c1e9d00 */
[-C--:B-----5:R-:W-:Y:S01]  /*0c60*/  FMUL R3, R4, R0.reuse ;  /* 0x0000000004037220 */ /* 0x0a0fe20000400000 */
[----:B------:R-:W-:-:S03]  /*0c70*/  FMUL R4, R5, R0 ;  /* 0x0000000005047220 */ /* 0x000fc60000400000 */
[----:B------:R-:W-:Y:S01]  /*0c80*/  FFMA R40, R3, R8, R40 ;  /* 0x0000000803287223 */ /* 0x000fe20000000028 */
[----:B------:R-:W-:Y:S01]  /*0c90*/  FFMA R41, R4, R9, R41 ;  /* 0x0000000904297223 */ /* 0x000fe20000000029 */
[-C--:B------:R-:W-:Y:S01]  /*0ca0*/  FMUL R3, R6, R0.reuse ;  /* 0x0000000006037220 */ /* 0x080fe20000400000 */
[-C--:B------:R-:W-:Y:S01]  /*0cb0*/  FMUL R4, R7, R0.reuse ;  /* 0x0000000007047220 */ /* 0x080fe20000400000 */
[----:B---3--:R-:W-:Y:S02]  /*0cc0*/  FMUL R6, R33, R0 ;  /* 0x0000000021067220 */ /* 0x008fe40000400000 */
[----:B------:R-:W-:Y:S01]  /*0cd0*/  FFMA R42, R3, R10, R42 ;  /* 0x0000000a032a7223 */ /* 0x000fe2000000002a */
[----:B------:R-:W-:Y:S02]  /*0ce0*/  FFMA R43, R4, R11, R43 ;  /* 0x0000000b042b7223 */ /* 0x000fe4000000002b */
[----:B------:R-:W3:Y:S01]  /*0cf0*/  LDG.E.128.CONSTANT R8, desc[UR4][R50.64+0x2800] ;  /* 0x0028000432087981 */ /* 0x000ee2000c1e9d00 */
[----:B------:R-:W-:-:S03]  /*0d00*/  FFMA R37, R6, R45, R37 ;  /* 0x0000002d06257223 */ /* 0x000fc60000000025 */
[----:B------:R-:W5:Y:S01]  /*0d10*/  LDG.E.128.CONSTANT R4, desc[UR4][R48.64+0x2000] ;  /* 0x0020000430047981 */ /* 0x000f62000c1e9d00 */
[-C--:B------:R-:W-:Y:S01]  /*0d20*/  FMUL R3, R32, R0.reuse ;  /* 0x0000000020037220 */ /* 0x080fe20000400000 */
[--C-:B------:R-:W-:Y:S01]  /*0d30*/  FADD R47, R47, -R2.reuse ;  /* 0x800000022f2f7221 */ /* 0x100fe20000000000 */
[----:B------:R-:W-:Y:S01]  /*0d40*/  FMUL R32, R35, R0 ;  /* 0x0000000023207220 */ /* 0x000fe20000400000 */
[----:B------:R-:W-:-:S03]  /*0d50*/  FADD R44, R44, -R2 ;  /* 0x800000022c2c7221 */ /* 0x000fc60000000000 */
[----:B------:R-:W-:Y:S01]  /*0d60*/  FFMA R39, R32, R47, R39 ;  /* 0x0000002f20277223 */ /* 0x000fe20000000027 */
[--C-:B------:R-:W-:Y:S01]  /*0d70*/  FADD R32, R21, -R2.reuse ;  /* 0x8000000215207221 */ /* 0x100fe20000000000 */
[--C-:B------:R-:W-:Y:S01]  /*0d80*/  FADD R21, R22, -R2.reuse ;  /* 0x8000000216157221 */ /* 0x100fe20000000000 */
[----:B------:R-:W-:Y:S01]  /*0d90*/  FADD R22, R25, -R2 ;  /* 0x8000000219167221 */ /* 0x000fe20000000000 */
[----:B------:R-:W-:Y:S01]  /*0da0*/  FFMA R36, R3, R44, R36 ;  /* 0x0000002c03247223 */ /* 0x000fe20000000024 */
[--C-:B------:R-:W-:Y:S01]  /*0db0*/  FADD R46, R46, -R2.reuse ;  /* 0x800000022e2e7221 */ /* 0x100fe20000000000 */
[----:B------:R-:W-:Y:S01]  /*0dc0*/  FMUL R3, R34, R0 ;  /* 0x0000000022037220 */ /* 0x000fe20000400000 */
[--C-:B------:R-:W-:Y:S01]  /*0dd0*/  FADD R33, R20, -R2.reuse ;  /* 0x8000000214217221 */ /* 0x100fe20000000000 */
[--C-:B------:R-:W-:Y:S01]  /*0de0*/  FADD R20, R23, -R2.reuse ;  /* 0x8000000217147221 */ /* 0x100fe20000000000 */
[----:B------:R-:W-:Y:S01]  /*0df0*/  FADD R23, R26, -R2 ;  /* 0x800000021a177221 */ /* 0x000fe20000000000 */
[----:B------:R-:W-:Y:S01]  /*0e00*/  FFMA R38, R3, R46, R38 ;  /* 0x0000002e03267223 */ /* 0x000fe20000000026 */
[--C-:B------:R-:W-:Y:S01]  /*0e10*/  FADD R3, R24, -R2.reuse ;  /* 0x8000000218037221 */ /* 0x100fe20000000000 */
[----:B------:R-:W-:Y:S01]  /*0e20*/  FADD R2, R27, -R2 ;  /* 0x800000021b027221 */ /* 0x000fe20000000000 */
[----:B------:R-:W-:Y:S04]  /*0e30*/  STG.E.EF.128 desc[UR4][R52.64+0x800], R28 ;  /* 0x0008001c34007986 */ /* 0x000fe8000c001d04 */
[----:B------:R-:W-:Y:S04]  /*0e40*/  STG.E.EF.128 desc[UR4][R52.64+0x1000], R40 ;  /* 0x0010002834007986 */ /* 0x000fe8000c001d04 */
[----:B------:R-:W-:Y:S01]  /*0e50*/  STG.E.EF.128 desc[UR4][R52.64+0x1800], R36 ;  /* 0x0018002434007986 */ /* 0x000fe2000c001d04 */
[-C--:B--2---:R-:W-:Y:S01]  /*0e60*/  FMUL R25, R16, R0.reuse ;  /* 0x0000000010197220 */ /* 0x084fe20000400000 */
[-C--:B------:R-:W-:Y:S01]  /*0e70*/  FMUL R16, R17, R0.reuse ;  /* 0x0000000011107220 */ /* 0x080fe20000400000 */
[-C--:B------:R-:W-:Y:S01]  /*0e80*/  FMUL R17, R18, R0.reuse ;  /* 0x0000000012117220 */ /* 0x080fe20000400000 */
[----:B------:R-:W-:-:S03]  /*0e90*/  FMUL R18, R19, R0 ;  /* 0x0000000013127220 */ /* 0x000fc60000400000 */
[----:B-----5:R-:W-:Y:S01]  /*0ea0*/  FFMA R6, R17, R21, R6 ;  /* 0x0000001511067223 */ /* 0x020fe20000000006 */
[-C--:B---3--:R-:W-:Y:S01]  /*0eb0*/  FMUL R17, R8, R0.reuse ;  /* 0x0000000008117220 */ /* 0x088fe20000400000 */
[-C--:B------:R-:W-:Y:S01]  /*0ec0*/  FMUL R8, R9, R0.reuse ;  /* 0x0000000009087220 */ /* 0x080fe20000400000 */
[-C--:B------:R-:W-:Y:S01]  /*0ed0*/  FMUL R9, R10, R0.reuse ;  /* 0x000000000a097220 */ /* 0x080fe20000400000 */
[----:B------:R-:W-:Y:S01]  /*0ee0*/  FMUL R0, R11, R0 ;  /* 0x000000000b007220 */ /* 0x000fe20000400000 */
[----:B------:R-:W-:Y:S01]  /*0ef0*/  FFMA R4, R25, R33, R4 ;  /* 0x0000002119047223 */ /* 0x000fe20000000004 */
[----:B------:R-:W-:Y:S01]  /*0f00*/  FFMA R5, R16, R32, R5 ;  /* 0x0000002010057223 */ /* 0x000fe20000000005 */
[----:B------:R-:W-:Y:S01]  /*0f10*/  FFMA R7, R18, R20, R7 ;  /* 0x0000001412077223 */ /* 0x000fe20000000007 */
[----:B----4-:R-:W-:Y:S01]  /*0f20*/  FFMA R12, R17, R3, R12 ;  /* 0x00000003110c7223 */ /* 0x010fe2000000000c */
[----:B------:R-:W-:Y:S01]  /*0f30*/  FFMA R13, R8, R22, R13 ;  /* 0x00000016080d7223 */ /* 0x000fe2000000000d */
[----:B------:R-:W-:Y:S01]  /*0f40*/  FFMA R14, R9, R23, R14 ;  /* 0x00000017090e7223 */ /* 0x000fe2000000000e */
[----:B------:R-:W-:Y:S01]  /*0f50*/  FFMA R15, R0, R2, R15 ;  /* 0x00000002000f7223 */ /* 0x000fe2000000000f */
[----:B------:R-:W-:Y:S04]  /*0f60*/  STG.E.EF.128 desc[UR4][R52.64+0x2000], R4 ;  /* 0x0020000434007986 */ /* 0x000fe8000c001d04 */
[----:B------:R-:W-:Y:S01]  /*0f70*/  STG.E.EF.128 desc[UR4][R52.64+0x2800], R12 ;  /* 0x0028000c34007986 */ /* 0x000fe2000c001d04 */
[----:B------:R-:W-:Y:S05]  /*0f80*/  EXIT ;  /* 0x000000000000794d */ /* 0x000fea0003800000 */
        .weak           $__internal_0_$__cuda_sm20_rcp_rn_f32_slowpath
        .type           $__internal_0_$__cuda_sm20_rcp_rn_f32_slowpath,@function
        .size           $__internal_0_$__cuda_sm20_rcp_rn_f32_slowpath,($__internal_1_$__cuda_sm20_sqrt_rn_f32_slowpath - $__internal_0_$__cuda_sm20_rcp_rn_f32_slowpath)
$__internal_0_$__cuda_sm20_rcp_rn_f32_slowpath:
[----:B------:R-:W-:Y:S01]  /*0f90*/  SHF.L.U32 R3, R0, 0x1, RZ ;  /* 0x0000000100037819 */ /* 0x000fe200000006ff */
[----:B------:R-:W-:Y:S03]  /*0fa0*/  BSSY.RECONVERGENT B1, `(.L_x_10) ;  /* 0x0000030000017945 */ /* 0x000fe60003800200 */
[----:B------:R-:W-:-:S04]  /*0fb0*/  SHF.R.U32.HI R3, RZ, 0x18, R3 ;  /* 0x00000018ff037819 */ /* 0x000fc80000011603 */
[----:B------:R-:W-:-:S13]  /*0fc0*/  ISETP.NE.U32.AND P0, PT, R3, RZ, PT ;  /* 0x000000ff0300720c */ /* 0x000fda0003f05070 */
[----:B------:R-:W-:Y:S05]  /*0fd0*/  @P0 BRA `(.L_x_11) ;  /* 0x0000000000280947 */ /* 0x000fea0003800000 */
[----:B------:R-:W-:-:S04]  /*0fe0*/  SHF.L.U32 R3, R0, 0x1, RZ ;  /* 0x0000000100037819 */ /* 0x000fc800000006ff */
[----:B------:R-:W-:-:S13]  /*0ff0*/  ISETP.NE.AND P0, PT, R3, RZ, PT ;  /* 0x000000ff0300720c */ /* 0x000fda0003f05270 */
[----:B------:R-:W-:Y:S01]  /*1000*/  @P0 FFMA R15, R0, 1.84467440737095516160e+19, RZ ;  /* 0x5f800000000f0823 */ /* 0x000fe200000000ff */
[----:B------:R-:W-:Y:S08]  /*1010*/  @!P0 MUFU.RCP R13, R0 ;  /* 0x00000000000d8308 */ /* 0x000ff00000001000 */
[----:B------:R-:W0:Y:S02]  /*1020*/  @P0 MUFU.RCP R30, R15 ;  /* 0x0000000f001e0308 */ /* 0x000e240000001000 */
[----:B0-----:R-:W-:-:S04]  /*1030*/  @P0 FFMA R3, R15, R30, -1 ;  /* 0xbf8000000f030423 */ /* 0x001fc8000000001e */
[----:B------:R-:W-:-:S04]  /*1040*/  @P0 FADD.FTZ R3, -R3, -RZ ;  /* 0x800000ff03030221 */ /* 0x000fc80000010100 */
[----:B------:R-:W-:-:S04]  /*1050*/  @P0 FFMA R3, R30, R3, R30 ;  /* 0x000000031e030223 */ /* 0x000fc8000000001e */
[----:B------:R-:W-:Y:S01]  /*1060*/  @P0 FFMA R13, R3, 1.84467440737095516160e+19, RZ ;  /* 0x5f800000030d0823 */ /* 0x000fe200000000ff */
[----:B------:R-:W-:Y:S06]  /*1070*/  BRA `(.L_x_12) ;  /* 0x0000000000887947 */ /* 0x000fec0003800000 */
.L_x_11:
[----:B------:R-:W-:-:S04]  /*1080*/  IADD3 R13, PT, PT, R3, -0xfd, RZ ;  /* 0xffffff03030d7810 */ /* 0x000fc80007ffe0ff */
[----:B------:R-:W-:-:S13]  /*1090*/  ISETP.GT.U32.AND P0, PT, R13, 0x1, PT ;  /* 0x000000010d00780c */ /* 0x000fda0003f04070 */
[----:B------:R-:W-:Y:S05]  /*10a0*/  @P0 BRA `(.L_x_13) ;  /* 0x0000000000780947 */ /* 0x000fea0003800000 */
[----:B------:R-:W-:Y:S01]  /*10b0*/  LOP3.LUT R15, R0, 0x7fffff, RZ, 0xc0, !PT ;  /* 0x007fffff000f7812 */ /* 0x000fe200078ec0ff */
[----:B------:R-:W-:Y:S01]  /*10c0*/  HFMA2 R32, -RZ, RZ, 0, 1.78813934326171875e-07 ;  /* 0x00000003ff207431 */ /* 0x000fe200000001ff */
[----:B------:R-:W-:Y:S02]  /*10d0*/  IADD3 R3, PT, PT, R3, -0xfc, RZ ;  /* 0xffffff0403037810 */ /* 0x000fe40007ffe0ff */
[----:B------:R-:W-:-:S04]  /*10e0*/  LOP3.LUT R15, R15, 0x3f800000, RZ, 0xfc, !PT ;  /* 0x3f8000000f0f7812 */ /* 0x000fc800078efcff */
[----:B------:R-:W0:Y:S01]  /*10f0*/  MUFU.RCP R30, R15 ;  /* 0x0000000f001e7308 */ /* 0x000e220000001000 */
[----:B------:R-:W-:Y:S01]  /*1100*/  SHF.L.U32 R33, R32, R13, RZ ;  /* 0x0000000d20217219 */ /* 0x000fe200000006ff */
[----:B0-----:R-:W-:-:S04]  /*1110*/  FFMA R29, R15, R30, -1 ;  /* 0xbf8000000f1d7423 */ /* 0x001fc8000000001e */
[----:B------:R-:W-:-:S04]  /*1120*/  FADD.FTZ R29, -R29, -RZ ;  /* 0x800000ff1d1d7221 */ /* 0x000fc80000010100 */
[CCC-:B------:R-:W-:Y:S01]  /*1130*/  FFMA.RM R31, R30.reuse, R29.reuse, R30.reuse ;  /* 0x0000001d1e1f7223 */ /* 0x1c0fe2000000401e */
[----:B------:R-:W-:-:S04]  /*1140*/  FFMA.RP R30, R30, R29, R30 ;  /* 0x0000001d1e1e7223 */ /* 0x000fc8000000801e */
[C---:B------:R-:W-:Y:S02]  /*1150*/  LOP3.LUT R29, R31.reuse, 0x7fffff, RZ, 0xc0, !PT ;  /* 0x007fffff1f1d7812 */ /* 0x040fe400078ec0ff */
[----:B------:R-:W-:Y:S02]  /*1160*/  FSETP.NEU.FTZ.AND P0, PT, R31, R30, PT ;  /* 0x0000001e1f00720b */ /* 0x000fe40003f1d000 */
[----:B------:R-:W-:Y:S02]  /*1170*/  LOP3.LUT R30, R29, 0x800000, RZ, 0xfc, !PT ;  /* 0x008000001d1e7812 */ /* 0x000fe400078efcff */
[----:B------:R-:W-:Y:S02]  /*1180*/  SEL R29, RZ, 0xffffffff, !P0 ;  /* 0xffffffffff1d7807 */ /* 0x000fe40004000000 */
[----:B------:R-:W-:Y:S02]  /*1190*/  LOP3.LUT R32, R33, R30, RZ, 0xc0, !PT ;  /* 0x0000001e21207212 */ /* 0x000fe400078ec0ff */
[----:B------:R-:W-:-:S02]  /*11a0*/  IADD3 R29, PT, PT, -R29, RZ, RZ ;  /* 0x000000ff1d1d7210 */ /* 0x000fc40007ffe1ff */
[-C--:B------:R-:W-:Y:S02]  /*11b0*/  SHF.R.U32.HI R32, RZ, R13.reuse, R32 ;  /* 0x0000000dff207219 */ /* 0x080fe40000011620 */
[--C-:B------:R-:W-:Y:S02]  /*11c0*/  LOP3.LUT P1, RZ, R29, R13, R30.reuse, 0xf8, !PT ;  /* 0x0000000d1dff7212 */ /* 0x100fe4000782f81e */
[C---:B------:R-:W-:Y:S02]  /*11d0*/  LOP3.LUT P0, RZ, R32.reuse, 0x1, RZ, 0xc0, !PT ;  /* 0x0000000120ff7812 */ /* 0x040fe4000780c0ff */
[----:B------:R-:W-:Y:S02]  /*11e0*/  LOP3.LUT P2, RZ, R32, 0x2, RZ, 0xc0, !PT ;  /* 0x0000000220ff7812 */ /* 0x000fe4000784c0ff */
[----:B------:R-:W-:Y:S02]  /*11f0*/  SHF.R.U32.HI R3, RZ, R3, R30 ;  /* 0x00000003ff037219 */ /* 0x000fe4000001161e */
[----:B------:R-:W-:-:S02]  /*1200*/  PLOP3.LUT P0, PT, P0, P1, P2, 0xe0, 0x0 ;  /* 0x000000000000781c */ /* 0x000fc40000703c20 */
[----:B------:R-:W-:Y:S02]  /*1210*/  LOP3.LUT P1, RZ, R0, 0x7fffff, RZ, 0xc0, !PT ;  /* 0x007fffff00ff7812 */ /* 0x000fe4000782c0ff */
[----:B------:R-:W-:-:S04]  /*1220*/  SEL R13, RZ, 0x1, !P0 ;  /* 0x00000001ff0d7807 */ /* 0x000fc80004000000 */
[----:B------:R-:W-:-:S04]  /*1230*/  IADD3 R13, PT, PT, -R13, RZ, RZ ;  /* 0x000000ff0d0d7210 */ /* 0x000fc80007ffe1ff */
[----:B------:R-:W-:-:S13]  /*1240*/  ISETP.GE.AND P0, PT, R13, RZ, PT ;  /* 0x000000ff0d00720c */ /* 0x000fda0003f06270 */
[----:B------:R-:W-:-:S04]  /*1250*/  @!P0 IADD3 R3, PT, PT, R3, 0x1, RZ ;  /* 0x0000000103038810 */ /* 0x000fc80007ffe0ff */
[----:B------:R-:W-:-:S04]  /*1260*/  @!P1 SHF.L.U32 R3, R3, 0x1, RZ ;  /* 0x0000000103039819 */ /* 0x000fc800000006ff */
[----:B------:R-:W-:Y:S01]  /*1270*/  LOP3.LUT R13, R3, 0x80000000, R0, 0xf8, !PT ;  /* 0x80000000030d7812 */ /* 0x000fe200078ef800 */
[----:B------:R-:W-:Y:S06]  /*1280*/  BRA `(.L_x_12) ;  /* 0x0000000000047947 */ /* 0x000fec0003800000 */
.L_x_13:
[----:B------:R0:W1:Y:S02]  /*1290*/  MUFU.RCP R13, R0 ;  /* 0x00000000000d7308 */ /* 0x0000640000001000 */
.L_x_12:
[----:B------:R-:W-:Y:S05]  /*12a0*/  BSYNC.RECONVERGENT B1 ;  /* 0x0000000000017941 */ /* 0x000fea0003800200 */
.L_x_10:
[----:B------:R-:W-:-:S04]  /*12b0*/  MOV R29, 0x0 ;  /* 0x00000000001d7802 */ /* 0x000fc80000000f00 */
[----:B01----:R-:W-:Y:S05]  /*12c0*/  RET.REL.NODEC R28 `(_Z29layernorm_forward_warp_kernelPfS_S_PKfS1_S1_i) ;  /* 0xffffffec1c4c7950 */ /* 0x003fea0003c3ffff */
        .weak           $__internal_1_$__cuda_sm20_sqrt_rn_f32_slowpath
        .type           $__internal_1_$__cuda_sm20_sqrt_rn_f32_slowpath,@function
        .size           $__internal_1_$__cuda_sm20_sqrt_rn_f32_slowpath,($__internal_2_$__cuda_sm3x_div_rn_noftz_f32_slowpath - $__internal_1_$__cuda_sm20_sqrt_rn_f32_slowpath)
$__internal_1_$__cuda_sm20_sqrt_rn_f32_slowpath:
[----:B------:R-:W-:-:S13]  /*12d0*/  LOP3.LUT P0, RZ, R3, 0x7fffffff, RZ, 0xc0, !PT ;  /* 0x7fffffff03ff7812 */ /* 0x000fda000780c0ff */
[----:B------:R-:W-:Y:S05]  /*12e0*/  @!P0 BRA `(.L_x_14) ;  /* 0x0000000000448947 */ /* 0x000fea0003800000 */
[----:B------:R-:W-:Y:S02]  /*12f0*/  FSETP.GEU.FTZ.AND P0, PT, R3, RZ, PT ;  /* 0x000000ff0300720b */ /* 0x000fe40003f1e000 */
[----:B------:R-:W-:-:S11]  /*1300*/  MOV R0, R3 ;  /* 0x0000000300007202 */ /* 0x000fd60000000f00 */
[----:B------:R-:W-:Y:S01]  /*1310*/  @!P0 MOV R3, 0x7fffffff ;  /* 0x7fffffff00038802 */ /* 0x000fe20000000f00 */
[----:B------:R-:W-:Y:S06]  /*1320*/  @!P0 BRA `(.L_x_14) ;  /* 0x0000000000348947 */ /* 0x000fec0003800000 */
[----:B------:R-:W-:-:S13]  /*1330*/  FSETP.GTU.FTZ.AND P0, PT, |R0|, +INF , PT ;  /* 0x7f8000000000780b */ /* 0x000fda0003f1c200 */
[----:B------:R-:W-:Y:S01]  /*1340*/  @P0 FADD.FTZ R3, R0, 1 ;  /* 0x3f80000000030421 */ /* 0x000fe20000010000 */
[----:B------:R-:W-:Y:S06]  /*1350*/  @P0 BRA `(.L_x_14) ;  /* 0x0000000000280947 */ /* 0x000fec0003800000 */
[----:B------:R-:W-:-:S13]  /*1360*/  FSETP.NEU.FTZ.AND P0, PT, |R0|, +INF , PT ;  /* 0x7f8000000000780b */ /* 0x000fda0003f1d200 */
[----:B------:R-:W-:-:S04]  /*1370*/  @P0 FFMA R13, R0, 1.84467440737095516160e+19, RZ ;  /* 0x5f800000000d0823 */ /* 0x000fc800000000ff */
[----:B------:R-:W0:Y:S02]  /*1380*/  @P0 MUFU.RSQ R28, R13 ;  /* 0x0000000d001c0308 */ /* 0x000e240000001400 */
[----:B0-----:R-:W-:Y:S01]  /*1390*/  @P0 FMUL.FTZ R30, R13, R28 ;  /* 0x0000001c0d1e0220 */ /* 0x001fe20000410000 */
[----:B------:R-:W-:-:S03]  /*13a0*/  @P0 FMUL.FTZ R28, R28, 0.5 ;  /* 0x3f0000001c1c0820 */ /* 0x000fc60000410000 */
[----:B------:R-:W-:-:S04]  /*13b0*/  @P0 FADD.FTZ R3, -R30, -RZ ;  /* 0x800000ff1e030221 */ /* 0x000fc80000010100 */
[----:B------:R-:W-:Y:S01]  /*13c0*/  @P0 FFMA R15, R30, R3, R13 ;  /* 0x000000031e0f0223 */ /* 0x000fe2000000000d */
[----:B------:R-:W-:-:S03]  /*13d0*/  @!P0 MOV R3, R0 ;  /* 0x0000000000038202 */ /* 0x000fc60000000f00 */
[----:B------:R-:W-:-:S04]  /*13e0*/  @P0 FFMA R15, R15, R28, R30 ;  /* 0x0000001c0f0f0223 */ /* 0x000fc8000000001e */
[----:B------:R-:W-:-:S07]  /*13f0*/  @P0 FMUL.FTZ R3, R15, 2.3283064365386962891e-10 ;  /* 0x2f8000000f030820 */ /* 0x000fce0000410000 */
.L_x_14:
[----:B------:R-:W-:Y:S01]  /*1400*/  HFMA2 R29, -RZ, RZ, 0, 0 ;  /* 0x00000000ff1d7431 */ /* 0x000fe200000001ff */
[----:B------:R-:W-:-:S04]  /*1410*/  MOV R28, R31 ;  /* 0x0000001f001c7202 */ /* 0x000fc80000000f00 */
[----:B------:R-:W-:Y:S05]  /*1420*/  RET.REL.NODEC R28 `(_Z29layernorm_forward_warp_kernelPfS_S_PKfS1_S1_i) ;  /* 0xffffffe81cf47950 */ /* 0x000fea0003c3ffff */
        .weak           $__internal_2_$__cuda_sm3x_div_rn_noftz_f32_slowpath
        .type           $__internal_2_$__cuda_sm3x_div_rn_noftz_f32_slowpath,@function
        .size           $__internal_2_$__cuda_sm3x_div_rn_noftz_f32_slowpath,(.L_x_29 - $__internal_2_$__cuda_sm3x_div_rn_noftz_f32_slowpath)
$__internal_2_$__cuda_sm3x_div_rn_noftz_f32_slowpath:
[----:B------:R-:W-:Y:S01]  /*1430*/  SHF.R.U32.HI R13, RZ, 0x17, R28 ;  /* 0x00000017ff0d7819 */ /* 0x000fe2000001161c */
[----:B------:R-:W-:Y:S01]  /*1440*/  BSSY.RECONVERGENT B1, `(.L_x_15) ;  /* 0x0000064000017945 */ /* 0x000fe20003800200 */
[----:B------:R-:W-:Y:S02]  /*1450*/  SHF.R.U32.HI R15, RZ, 0x17, R3 ;  /* 0x00000017ff0f7819 */ /* 0x000fe40000011603 */
[----:B------:R-:W-:Y:S02]  /*1460*/  LOP3.LUT R13, R13, 0xff, RZ, 0xc0, !PT ;  /* 0x000000ff0d0d7812 */ /* 0x000fe400078ec0ff */
[----:B------:R-:W-:Y:S02]  /*1470*/  LOP3.LUT R36, R15, 0xff, RZ, 0xc0, !PT ;  /* 0x000000ff0f247812 */ /* 0x000fe400078ec0ff */
[----:B------:R-:W-:Y:S02]  /*1480*/  IADD3 R15, PT, PT, R13, -0x1, RZ ;  /* 0xffffffff0d0f7810 */ /* 0x000fe40007ffe0ff */
[----:B------:R-:W-:-:S02]  /*1490*/  IADD3 R29, PT, PT, R36, -0x1, RZ ;  /* 0xffffffff241d7810 */ /* 0x000fc40007ffe0ff */
[----:B------:R-:W-:Y:S02]  /*14a0*/  ISETP.GT.U32.AND P0, PT, R15, 0xfd, PT ;  /* 0x000000fd0f00780c */ /* 0x000fe40003f04070 */
[----:B------:R-:W-:Y:S02]  /*14b0*/  MOV R32, R28 ;  /* 0x0000001c00207202 */ /* 0x000fe40000000f00 */
[----:B------:R-:W-:-:S13]  /*14c0*/  ISETP.GT.U32.OR P0, PT, R29, 0xfd, P0 ;  /* 0x000000fd1d00780c */ /* 0x000fda0000704470 */
[----:B------:R-:W-:Y:S01]  /*14d0*/  @!P0 MOV R15, RZ ;  /* 0x000000ff000f8202 */ /* 0x000fe20000000f00 */
[----:B------:R-:W-:Y:S06]  /*14e0*/  @!P0 BRA `(.L_x_16) ;  /* 0x0000000000608947 */ /* 0x000fec0003800000 */
[----:B------:R-:W-:Y:S02]  /*14f0*/  FSETP.GTU.FTZ.AND P0, PT, |R3|, +INF , PT ;  /* 0x7f8000000300780b */ /* 0x000fe40003f1c200 */
[----:B------:R-:W-:-:S04]  /*1500*/  FSETP.GTU.FTZ.AND P1, PT, |R28|, +INF , PT ;  /* 0x7f8000001c00780b */ /* 0x000fc80003f3c200 */
[----:B------:R-:W-:-:S13]  /*1510*/  PLOP3.LUT P0, PT, P0, P1, PT, 0xf8, 0x8f ;  /* 0x00000000008f781c */ /* 0x000fda0000703f70 */
[----:B------:R-:W-:Y:S05]  /*1520*/  @P0 BRA `(.L_x_17) ;  /* 0x0000000400500947 */ /* 0x000fea0003800000 */
[----:B------:R-:W-:-:S13]  /*1530*/  LOP3.LUT P0, RZ, R32, 0x7fffffff, R3, 0xc8, !PT ;  /* 0x7fffffff20ff7812 */ /* 0x000fda000780c803 */
[----:B------:R-:W-:Y:S05]  /*1540*/  @!P0 BRA `(.L_x_18) ;  /* 0x0000000400408947 */ /* 0x000fea0003800000 */
[C---:B------:R-:W-:Y:S02]  /*1550*/  FSETP.NEU.FTZ.AND P2, PT, |R3|.reuse, +INF , PT ;  /* 0x7f8000000300780b */ /* 0x040fe40003f5d200 */
[----:B------:R-:W-:Y:S02]  /*1560*/  FSETP.NEU.FTZ.AND P1, PT, |R28|, +INF , PT ;  /* 0x7f8000001c00780b */ /* 0x000fe40003f3d200 */
[----:B------:R-:W-:-:S11]  /*1570*/  FSETP.NEU.FTZ.AND P0, PT, |R3|, +INF , PT ;  /* 0x7f8000000300780b */ /* 0x000fd60003f1d200 */
[----:B------:R-:W-:Y:S05]  /*1580*/  @!P1 BRA !P2, `(.L_x_18) ;  /* 0x0000000400309947 */ /* 0x000fea0005000000 */
[----:B------:R-:W-:-:S04]  /*1590*/  LOP3.LUT P2, RZ, R3, 0x7fffffff, RZ, 0xc0, !PT ;  /* 0x7fffffff03ff7812 */ /* 0x000fc8000784c0ff */
[----:B------:R-:W-:-:S13]  /*15a0*/  PLOP3.LUT P1, PT, P1, P2, PT, 0x2f, 0xf2 ;  /* 0x0000000000f2781c */ /* 0x000fda0000f24577 */
[----:B------:R-:W-:Y:S05]  /*15b0*/  @P1 BRA `(.L_x_19) ;  /* 0x00000004001c1947 */ /* 0x000fea0003800000 */
[----:B------:R-:W-:-:S04]  /*15c0*/  LOP3.LUT P1, RZ, R32, 0x7fffffff, RZ, 0xc0, !PT ;  /* 0x7fffffff20ff7812 */ /* 0x000fc8000782c0ff */
[----:B------:R-:W-:-:S13]  /*15d0*/  PLOP3.LUT P0, PT, P0, P1, PT, 0x2f, 0xf2 ;  /* 0x0000000000f2781c */ /* 0x000fda0000702577 */
[----:B------:R-:W-:Y:S05]  /*15e0*/  @P0 BRA `(.L_x_20) ;  /* 0x0000000400040947 */ /* 0x000fea0003800000 */
[----:B------:R-:W-:Y:S02]  /*15f0*/  ISETP.GE.AND P0, PT, R29, RZ, PT ;  /* 0x000000ff1d00720c */ /* 0x000fe40003f06270 */
[----:B------:R-:W-:-:S04]  /*1600*/  IADD3 R15, PT, PT, R13, -0x1, RZ ;  /* 0xffffffff0d0f7810 */ /* 0x000fc80007ffe0ff */
[----:B------:R-:W-:-:S07]  /*1610*/  ISETP.GE.AND P1, PT, R15, RZ, PT ;  /* 0x000000ff0f00720c */ /* 0x000fce0003f26270 */
[----:B------:R-:W-:Y:S01]  /*1620*/  @P0 MOV R15, RZ ;  /* 0x000000ff000f0202 */ /* 0x000fe20000000f00 */
[----:B------:R-:W-:Y:S01]  /*1630*/  @!P0 FFMA R3, R3, 1.84467440737095516160e+19, RZ ;  /* 0x5f80000003038823 */ /* 0x000fe200000000ff */
[----:B------:R-:W-:-:S04]  /*1640*/  @!P0 MOV R15, 0xffffffc0 ;  /* 0xffffffc0000f8802 */ /* 0x000fc80000000f00 */
[----:B------:R-:W-:Y:S01]  /*1650*/  @!P1 FFMA R32, R28, 1.84467440737095516160e+19, RZ ;  /* 0x5f8000001c209823 */ /* 0x000fe200000000ff */
[----:B------:R-:W-:-:S07]  /*1660*/  @!P1 IADD3 R15, PT, PT, R15, 0x40, RZ ;  /* 0x000000400f0f9810 */ /* 0x000fce0007ffe0ff */
.L_x_16:
[----:B------:R-:W-:Y:S01]  /*1670*/  LEA R29, R13, 0xc0800000, 0x17 ;  /* 0xc08000000d1d7811 */ /* 0x000fe200078eb8ff */
[----:B------:R-:W-:Y:S01]  /*1680*/  BSSY.RECONVERGENT B2, `(.L_x_21) ;  /* 0x0000036000027945 */ /* 0x000fe20003800200 */
[----:B------:R-:W-:Y:S02]  /*1690*/  IADD3 R36, PT, PT, R36, -0x7f, RZ ;  /* 0xffffff8124247810 */ /* 0x000fe40007ffe0ff */
[----:B------:R-:W-:-:S03]  /*16a0*/  IADD3 R31, PT, PT, -R29, R32, RZ ;  /* 0x000000201d1f7210 */ /* 0x000fc60007ffe1ff */
[C---:B------:R-:W-:Y:S01]  /*16b0*/  IMAD R3, R36.reuse, -0x800000, R3 ;  /* 0xff80000024037824 */ /* 0x040fe200078e0203 */
[----:B------:R-:W0:Y:S01]  /*16c0*/  MUFU.RCP R32, R31 ;  /* 0x0000001f00207308 */ /* 0x000e220000001000 */
[----:B------:R-:W-:Y:S01]  /*16d0*/  FADD.FTZ R34, -R31, -RZ ;  /* 0x800000ff1f227221 */ /* 0x000fe20000010100 */
[----:B------:R-:W-:-:S04]  /*16e0*/  IADD3 R36, PT, PT, R36, 0x7f, -R13 ;  /* 0x0000007f24247810 */ /* 0x000fc80007ffe80d */
[----:B------:R-:W-:Y:S01]  /*16f0*/  IADD3 R36, PT, PT, R36, R15, RZ ;  /* 0x0000000f24247210 */ /* 0x000fe20007ffe0ff */
[----:B0-----:R-:W-:-:S04]  /*1700*/  FFMA R29, R32, R34, 1 ;  /* 0x3f800000201d7423 */ /* 0x001fc80000000022 */
[----:B------:R-:W-:-:S04]  /*1710*/  FFMA R32, R32, R29, R32 ;  /* 0x0000001d20207223 */ /* 0x000fc80000000020 */
[----:B------:R-:W-:-:S04]  /*1720*/  FFMA R29, R3, R32, RZ ;  /* 0x00000020031d7223 */ /* 0x000fc800000000ff */
[----:B------:R-:W-:-:S04]  /*1730*/  FFMA R33, R34, R29, R3 ;  /* 0x0000001d22217223 */ /* 0x000fc80000000003 */
[----:B------:R-:W-:-:S04]  /*1740*/  FFMA R29, R32, R33, R29 ;  /* 0x00000021201d7223 */ /* 0x000fc8000000001d */
[----:B------:R-:W-:-:S04]  /*1750*/  FFMA R34, R34, R29, R3 ;  /* 0x0000001d22227223 */ /* 0x000fc80000000003 */
[----:B------:R-:W-:-:S05]  /*1760*/  FFMA R3, R32, R34, R29 ;  /* 0x0000002220037223 */ /* 0x000fca000000001d */
[----:B------:R-:W-:-:S04]  /*1770*/  SHF.R.U32.HI R13, RZ, 0x17, R3 ;  /* 0x00000017ff0d7819 */ /* 0x000fc80000011603 */
[----:B------:R-:W-:-:S04]  /*1780*/  LOP3.LUT R13, R13, 0xff, RZ, 0xc0, !PT ;  /* 0x000000ff0d0d7812 */ /* 0x000fc800078ec0ff */
[----:B------:R-:W-:-:S04]  /*1790*/  IADD3 R31, PT, PT, R13, R36, RZ ;  /* 0x000000240d1f7210 */ /* 0x000fc80007ffe0ff */
[----:B------:R-:W-:-:S04]  /*17a0*/  IADD3 R13, PT, PT, R31, -0x1, RZ ;  /* 0xffffffff1f0d7810 */ /* 0x000fc80007ffe0ff */
[----:B------:R-:W-:-:S13]  /*17b0*/  ISETP.GE.U32.AND P0, PT, R13, 0xfe, PT ;  /* 0x000000fe0d00780c */ /* 0x000fda0003f06070 */
[----:B------:R-:W-:Y:S05]  /*17c0*/  @!P0 BRA `(.L_x_22) ;  /* 0x0000000000808947 */ /* 0x000fea0003800000 */
[----:B------:R-:W-:-:S13]  /*17d0*/  ISETP.GT.AND P0, PT, R31, 0xfe, PT ;  /* 0x000000fe1f00780c */ /* 0x000fda0003f04270 */
[----:B------:R-:W-:Y:S05]  /*17e0*/  @P0 BRA `(.L_x_23) ;  /* 0x00000000006c0947 */ /* 0x000fea0003800000 */
[----:B------:R-:W-:-:S13]  /*17f0*/  ISETP.GE.AND P0, PT, R31, 0x1, PT ;  /* 0x000000011f00780c */ /* 0x000fda0003f06270 */
[----:B------:R-:W-:Y:S05]  /*1800*/  @P0 BRA `(.L_x_24) ;  /* 0x0000000000740947 */ /* 0x000fea0003800000 */
[----:B------:R-:W-:Y:S02]  /*1810*/  ISETP.GE.AND P0, PT, R31, -0x18, PT ;  /* 0xffffffe81f00780c */ /* 0x000fe40003f06270 */
[----:B------:R-:W-:-:S11]  /*1820*/  LOP3.LUT R3, R3, 0x80000000, RZ, 0xc0, !PT ;  /* 0x8000000003037812 */ /* 0x000fd600078ec0ff */
[----:B------:R-:W-:Y:S05]  /*1830*/  @!P0 BRA `(.L_x_24) ;  /* 0x0000000000688947 */ /* 0x000fea0003800000 */
[CCC-:B------:R-:W-:Y:S01]  /*1840*/  FFMA.RZ R13, R32.reuse, R34.reuse, R29.reuse ;  /* 0x00000022200d7223 */ /* 0x1c0fe2000000c01d */
[C---:B------:R-:W-:Y:S02]  /*1850*/  ISETP.NE.AND P2, PT, R31.reuse, RZ, PT ;  /* 0x000000ff1f00720c */ /* 0x040fe40003f45270 */
[----:B------:R-:W-:Y:S02]  /*1860*/  ISETP.NE.AND P1, PT, R31, RZ, PT ;  /* 0x000000ff1f00720c */ /* 0x000fe40003f25270 */
[----:B------:R-:W-:Y:S01]  /*1870*/  LOP3.LUT R15, R13, 0x7fffff, RZ, 0xc0, !PT ;  /* 0x007fffff0d0f7812 */ /* 0x000fe200078ec0ff */
[CCC-:B------:R-:W-:Y:S01]  /*1880*/  FFMA.RP R13, R32.reuse, R34.reuse, R29.reuse ;  /* 0x00000022200d7223 */ /* 0x1c0fe2000000801d */
[----:B------:R-:W-:Y:S01]  /*1890*/  FFMA.RM R32, R32, R34, R29 ;  /* 0x0000002220207223 */ /* 0x000fe2000000401d */
[----:B------:R-:W-:Y:S02]  /*18a0*/  IADD3 R34, PT, PT, R31, 0x20, RZ ;  /* 0x000000201f227810 */ /* 0x000fe40007ffe0ff */
[----:B------:R-:W-:-:S02]  /*18b0*/  LOP3.LUT R15, R15, 0x800000, RZ, 0xfc, !PT ;  /* 0x008000000f0f7812 */ /* 0x000fc400078efcff */
[----:B------:R-:W-:Y:S02]  /*18c0*/  IADD3 R29, PT, PT, -R31, RZ, RZ ;  /* 0x000000ff1f1d7210 */ /* 0x000fe40007ffe1ff */
[----:B------:R-:W-:Y:S02]  /*18d0*/  SHF.L.U32 R34, R15, R34, RZ ;  /* 0x000000220f227219 */ /* 0x000fe400000006ff */
[----:B------:R-:W-:Y:S02]  /*18e0*/  FSETP.NEU.FTZ.AND P0, PT, R13, R32, PT ;  /* 0x000000200d00720b */ /* 0x000fe40003f1d000 */
[----:B------:R-:W-:Y:S02]  /*18f0*/  SEL R32, R29, RZ, P2 ;  /* 0x000000ff1d207207 */ /* 0x000fe40001000000 */
[----:B------:R-:W-:Y:S02]  /*1900*/  ISETP.NE.AND P1, PT, R34, RZ, P1 ;  /* 0x000000ff2200720c */ /* 0x000fe40000f25270 */
[----:B------:R-:W-:-:S02]  /*1910*/  SHF.R.U32.HI R32, RZ, R32, R15 ;  /* 0x00000020ff207219 */ /* 0x000fc4000001160f */
[----:B------:R-:W-:Y:S02]  /*1920*/  PLOP3.LUT P0, PT, P0, P1, PT, 0xf8, 0x8f ;  /* 0x00000000008f781c */ /* 0x000fe40000703f70 */
[----:B------:R-:W-:Y:S02]  /*1930*/  SHF.R.U32.HI R34, RZ, 0x1, R32 ;  /* 0x00000001ff227819 */ /* 0x000fe40000011620 */
[----:B------:R-:W-:-:S04]  /*1940*/  SEL R13, RZ, 0x1, !P0 ;  /* 0x00000001ff0d7807 */ /* 0x000fc80004000000 */
[----:B------:R-:W-:-:S04]  /*1950*/  LOP3.LUT R13, R13, 0x1, R34, 0xf8, !PT ;  /* 0x000000010d0d7812 */ /* 0x000fc800078ef822 */
[----:B------:R-:W-:-:S04]  /*1960*/  LOP3.LUT R13, R13, R32, RZ, 0xc0, !PT ;  /* 0x000000200d0d7212 */ /* 0x000fc800078ec0ff */
[----:B------:R-:W-:-:S04]  /*1970*/  IADD3 R34, PT, PT, R34, R13, RZ ;  /* 0x0000000d22227210 */ /* 0x000fc80007ffe0ff */
[----:B------:R-:W-:Y:S01]  /*1980*/  LOP3.LUT R3, R34, R3, RZ, 0xfc, !PT ;  /* 0x0000000322037212 */ /* 0x000fe200078efcff */
[----:B------:R-:W-:Y:S06]  /*1990*/  BRA `(.L_x_24) ;  /* 0x0000000000107947 */ /* 0x000fec0003800000 */
.L_x_23:
[----:B------:R-:W-:-:S04]  /*19a0*/  LOP3.LUT R3, R3, 0x80000000, RZ, 0xc0, !PT ;  /* 0x8000000003037812 */ /* 0x000fc800078ec0ff */
[----:B------:R-:W-:Y:S01]  /*19b0*/  LOP3.LUT R3, R3, 0x7f800000, RZ, 0xfc, !PT ;  /* 0x7f80000003037812 */ /* 0x000fe200078efcff */
[----:B------:R-:W-:Y:S06]  /*19c0*/  BRA `(.L_x_24) ;  /* 0x0000000000047947 */ /* 0x000fec0003800000 */
.L_x_22:
[----:B------:R-:W-:-:S07]  /*19d0*/  LEA R3, R36, R3, 0x17 ;  /* 0x0000000324037211 */ /* 0x000fce00078eb8ff */
.L_x_24:
[----:B------:R-:W-:Y:S05]  /*19e0*/  BSYNC.RECONVERGENT B2 ;  /* 0x0000000000027941 */ /* 0x000fea0003800200 */
.L_x_21:
[----:B------:R-:W-:Y:S05]  /*19f0*/  BRA `(.L_x_25) ;  /* 0x0000000000207947 */ /* 0x000fea0003800000 */
.L_x_20:
[----:B------:R-:W-:-:S04]  /*1a00*/  LOP3.LUT R3, R32, 0x80000000, R3, 0x48, !PT ;  /* 0x8000000020037812 */ /* 0x000fc800078e4803 */
[----:B------:R-:W-:Y:S01]  /*1a10*/  LOP3.LUT R3, R3, 0x7f800000, RZ, 0xfc, !PT ;  /* 0x7f80000003037812 */ /* 0x000fe200078efcff */
[----:B------:R-:W-:Y:S06]  /*1a20*/  BRA `(.L_x_25) ;  /* 0x0000000000147947 */ /* 0x000fec0003800000 */
.L_x_19:
[----:B------:R-:W-:Y:S01]  /*1a30*/  LOP3.LUT R3, R32, 0x80000000, R3, 0x48, !PT ;  /* 0x8000000020037812 */ /* 0x000fe200078e4803 */
[----:B------:R-:W-:Y:S06]  /*1a40*/  BRA `(.L_x_25) ;  /* 0x00000000000c7947 */ /* 0x000fec0003800000 */
.L_x_18:
[----:B------:R-:W0:Y:S01]  /*1a50*/  MUFU.RSQ R3, -QNAN ;  /* 0xffc0000000037908 */ /* 0x000e220000001400 */
[----:B------:R-:W-:Y:S05]  /*1a60*/  BRA `(.L_x_25) ;  /* 0x0000000000047947 */ /* 0x000fea0003800000 */
.L_x_17:
[----:B------:R-:W-:-:S07]  /*1a70*/  FADD.FTZ R3, R3, R28 ;  /* 0x0000001c03037221 */ /* 0x000fce0000010000 */
.L_x_25:
[----:B------:R-:W-:Y:S05]  /*1a80*/  BSYNC.RECONVERGENT B1 ;  /* 0x0000000000017941 */ /* 0x000fea0003800200 */
.L_x_15:
[----:B------:R-:W-:-:S04]  /*1a90*/  HFMA2 R31, -RZ, RZ, 0, 0 ;  /* 0x00000000ff1f7431 */ /* 0x000fc800000001ff */
[----:B0-----:R-:W-:Y:S05]  /*1aa0*/  RET.REL.NODEC R30 `(_Z29layernorm_forward_warp_kernelPfS_S_PKfS1_S1_i) ;  /* 0xffffffe41e547950 */ /* 0x001fea0003c3ffff */
.L_x_26:
[----:B------:R-:W-:-:S00]  /*1ab0*/  BRA `(.L_x_26) ;  /* 0xfffffffc00fc7947 */ /* 0x000fc0000383ffff */
[----:B------:R-:W-:-:S00]  /*1ac0*/  NOP ;  /* 0x0000000000007918 */ /* 0x000fc00000000000 */
        /* <DEDUP_REMOVED lines=11> */
.L_x_29:


//--------------------- .nv.shared.reserved.0     --------------------------
	.section	.nv.shared.reserved.0,"aw",@nobits
	.weak		__nv_reservedSMEM_offset_0_alias
	.size		__nv_reservedSMEM_offset_0_alias, 0, 64
	.other		__nv_reservedSMEM_offset_0_alias,@"STO_CUDA_RESERVED_SHARED STV_DEFAULT"
__nv_reservedSMEM_offset_0_alias:
	.zero		0
	.zero		64


//--------------------- .nv.constant0._Z29layernorm_forward_warp_kernelPfS_S_PKfS1_S1_i --------------------------
	.section	.nv.constant0._Z29layernorm_forward_warp_kernelPfS_S_PKfS1_S1_i,"a",@progbits
	.sectionflags	@""
	.align	4
.nv.constant0._Z29layernorm_forward_warp_kernelPfS_S_PKfS1_S1_i:
	.zero		948


//--------------------- SYMBOLS --------------------------

	.type		.nv.reservedSmem.offset0,@object
	.size		.nv.reservedSmem.offset0,0x4
